// auto-generated by cutlass_sweep.gemm — config: {"arch": "sm_90", "cluster_m": 1, "cluster_n": 1, "dtype": "bf16", "dtype_b": "bf16", "layout": "nt", "stages": 0, "tile_k": 32, "tile_m": 192, "tile_n": 224}
#include "cutlass/cutlass.h"
#include "cutlass/gemm/collective/collective_builder.hpp"
#include "cutlass/gemm/device/gemm_universal_adapter.h"
#include "cutlass/gemm/kernel/gemm_universal.hpp"
#include "cutlass/epilogue/collective/collective_builder.hpp"

using ElemA = cutlass::bfloat16_t;
using ElemB = cutlass::bfloat16_t;
using ElemCD = cutlass::bfloat16_t;
using Acc  = float;
using TileShape    = cute::Shape<cute::_192, cute::_224, cute::_32>;
using ClusterShape = cute::Shape<cute::_1, cute::_1, cute::_1>;

using CollectiveEpilogue = typename cutlass::epilogue::collective::CollectiveBuilder<
    cutlass::arch::Sm90, cutlass::arch::OpClassTensorOp,
    TileShape, ClusterShape,
    cutlass::epilogue::collective::EpilogueTileAuto,
    Acc, Acc,
    ElemCD, cutlass::layout::RowMajor, 128 / cutlass::sizeof_bits<ElemCD>::value,
    ElemCD, cutlass::layout::RowMajor, 128 / cutlass::sizeof_bits<ElemCD>::value,
    cutlass::epilogue::collective::EpilogueScheduleAuto
  >::CollectiveOp;

using CollectiveMainloop = typename cutlass::gemm::collective::CollectiveBuilder<
    cutlass::arch::Sm90, cutlass::arch::OpClassTensorOp,
    ElemA, cutlass::layout::RowMajor, 128 / cutlass::sizeof_bits<ElemA>::value,
    ElemB, cutlass::layout::ColumnMajor, 128 / cutlass::sizeof_bits<ElemB>::value,
    Acc,
    TileShape, ClusterShape,
    cutlass::gemm::collective::StageCountAutoCarveout<static_cast<int>(sizeof(typename CollectiveEpilogue::SharedStorage))>,
    cutlass::gemm::collective::KernelScheduleAuto
  >::CollectiveOp;

using GemmKernel = cutlass::gemm::kernel::GemmUniversal<
    cute::Shape<int,int,int,int>,
    CollectiveMainloop,
    CollectiveEpilogue
>;
using Gemm = cutlass::gemm::device::GemmUniversalAdapter<GemmKernel>;

// Force the device kernel symbol into the cubin without needing a host main.
auto* _anchor = &cutlass::device_kernel<GemmKernel>;


// ===== COMPILED SASS (sm_90a) =====

	.target	sm_90a

	.elftype	@"ET_EXEC"


//--------------------- .note.nv.tkinfo           --------------------------
	.section	.note.nv.tkinfo,"",@"SHT_NOTE"
	.sectionflags	@"SHF_NOTE_NV_TKINFO"
	.tkinfo
        /*0018*/ 	.word	0x00000002
        /*0030*/ 	.string	""
        /*0030*/ 	.string	"ptxas"
        /*0030*/ 	.string	"Cuda compilation tools, release 13.0, V13.0.88"
        /*0030*/ 	.string	"Build cuda_13.0.r13.0/compiler.36424714_0"
        /*0030*/ 	.string	"-arch sm_90a -m 64 "



//--------------------- .note.nv.cuinfo           --------------------------
	.section	.note.nv.cuinfo,"",@"SHT_NOTE"
	.sectionflags	@"SHF_NOTE_NV_CUINFO"
        /*0018*/ 	.short	0x0002
        /*001a*/ 	.short	0x005a
        /*001c*/ 	.short	0x0082
	.zero		2


//--------------------- .nv.info                  --------------------------
	.section	.nv.info,"",@"SHT_CUDA_INFO"
	.align	4


	//----- nvinfo : EIATTR_REGCOUNT
	.align		4
        /*0000*/ 	.byte	0x04, 0x2f
        /*0002*/ 	.short	(.L_15 - .L_14)
	.align		4
.L_14:
        /*0004*/ 	.word	index@(_ZN7cutlass13device_kernelINS_4gemm6kernel13GemmUniversalIN4cute5tupleIJiiiiEEENS1_10collective13CollectiveMmaINS1_34MainloopSm90TmaGmmaWarpSpecializedILi8ENS5_IJNS4_1CILi1EEESB_SB_EEENS1_35KernelTmaWarpSpecializedCooperativeEEENS5_IJNSA_ILi192EEENSA_ILi224EEENSA_ILi32EEEEEENS_10bfloat16_tENS5_IJlSB_lEEESJ_SK_NS4_8TiledMMAINS4_8MMA_AtomIJNS4_4SM904GMMA27MMA_64x32x16_F32BF16BF16_SSILNSO_5MajorE0ELSQ_0ELNSO_7ScaleInE1ELSR_1EEEEEENS4_6LayoutINS5_IJNSA_ILi2EEESB_SB_EEENS5_IJSB_NSA_ILi0EEESX_EEEEENS5_IJNS4_10UnderscoreES10_S10_EEEEENS4_13SM90_TMA_LOADENS4_14ComposedLayoutINS4_7SwizzleILi2ELi4ELi3EEENS4_18smem_ptr_flag_bitsILi16EEENSU_INS5_IJNSA_ILi8EEESH_EEENS5_IJSH_SB_EEEEEEEvNS4_8identityES13_S1D_vS1E_EENS_8epilogue10collective6detail29Sm90TmaWarpSpecializedAdapterINS1H_15DefaultEpilogueISJ_SK_SK_NS1G_6thread17LinearCombinationISJ_Li1EffLNS1L_9ScaleType4KindE0ELNS_15FloatRoundStyleE2ESJ_EENS1_15EpilogueDefaultEEEEEvvEEEEvNT_6ParamsE)
        /*0008*/ 	.word	0x000000a8


	//----- nvinfo : EIATTR_FRAME_SIZE
	.align		4
.L_15:
        /*000c*/ 	.byte	0x04, 0x11
        /*000e*/ 	.short	(.L_17 - .L_16)
	.align		4
.L_16:
        /*0010*/ 	.word	index@(_ZN7cutlass13device_kernelINS_4gemm6kernel13GemmUniversalIN4cute5tupleIJiiiiEEENS1_10collective13CollectiveMmaINS1_34MainloopSm90TmaGmmaWarpSpecializedILi8ENS5_IJNS4_1CILi1EEESB_SB_EEENS1_35KernelTmaWarpSpecializedCooperativeEEENS5_IJNSA_ILi192EEENSA_ILi224EEENSA_ILi32EEEEEENS_10bfloat16_tENS5_IJlSB_lEEESJ_SK_NS4_8TiledMMAINS4_8MMA_AtomIJNS4_4SM904GMMA27MMA_64x32x16_F32BF16BF16_SSILNSO_5MajorE0ELSQ_0ELNSO_7ScaleInE1ELSR_1EEEEEENS4_6LayoutINS5_IJNSA_ILi2EEESB_SB_EEENS5_IJSB_NSA_ILi0EEESX_EEEEENS5_IJNS4_10UnderscoreES10_S10_EEEEENS4_13SM90_TMA_LOADENS4_14ComposedLayoutINS4_7SwizzleILi2ELi4ELi3EEENS4_18smem_ptr_flag_bitsILi16EEENSU_INS5_IJNSA_ILi8EEESH_EEENS5_IJSH_SB_EEEEEEEvNS4_8identityES13_S1D_vS1E_EENS_8epilogue10collective6detail29Sm90TmaWarpSpecializedAdapterINS1H_15DefaultEpilogueISJ_SK_SK_NS1G_6thread17LinearCombinationISJ_Li1EffLNS1L_9ScaleType4KindE0ELNS_15FloatRoundStyleE2ESJ_EENS1_15EpilogueDefaultEEEEEvvEEEEvNT_6ParamsE)
        /*0014*/ 	.word	0x00000168


	//----- nvinfo : EIATTR_MIN_STACK_SIZE
	.align		4
.L_17:
        /*0018*/ 	.byte	0x04, 0x12
        /*001a*/ 	.short	(.L_19 - .L_18)
	.align		4
.L_18:
        /*001c*/ 	.word	index@(_ZN7cutlass13device_kernelINS_4gemm6kernel13GemmUniversalIN4cute5tupleIJiiiiEEENS1_10collective13CollectiveMmaINS1_34MainloopSm90TmaGmmaWarpSpecializedILi8ENS5_IJNS4_1CILi1EEESB_SB_EEENS1_35KernelTmaWarpSpecializedCooperativeEEENS5_IJNSA_ILi192EEENSA_ILi224EEENSA_ILi32EEEEEENS_10bfloat16_tENS5_IJlSB_lEEESJ_SK_NS4_8TiledMMAINS4_8MMA_AtomIJNS4_4SM904GMMA27MMA_64x32x16_F32BF16BF16_SSILNSO_5MajorE0ELSQ_0ELNSO_7ScaleInE1ELSR_1EEEEEENS4_6LayoutINS5_IJNSA_ILi2EEESB_SB_EEENS5_IJSB_NSA_ILi0EEESX_EEEEENS5_IJNS4_10UnderscoreES10_S10_EEEEENS4_13SM90_TMA_LOADENS4_14ComposedLayoutINS4_7SwizzleILi2ELi4ELi3EEENS4_18smem_ptr_flag_bitsILi16EEENSU_INS5_IJNSA_ILi8EEESH_EEENS5_IJSH_SB_EEEEEEEvNS4_8identityES13_S1D_vS1E_EENS_8epilogue10collective6detail29Sm90TmaWarpSpecializedAdapterINS1H_15DefaultEpilogueISJ_SK_SK_NS1G_6thread17LinearCombinationISJ_Li1EffLNS1L_9ScaleType4KindE0ELNS_15FloatRoundStyleE2ESJ_EENS1_15EpilogueDefaultEEEEEvvEEEEvNT_6ParamsE)
        /*0020*/ 	.word	0x00000168
.L_19:


//--------------------- .nv.compat                --------------------------
	.section	.nv.compat,"",@"SHT_CUDA_COMPAT_INFO"
	.align	4
        /*0000*/ 	.byte	0x02, 0x09, 0x01, 0x00, 0x02, 0x02, 0x04, 0x00, 0x02, 0x05, 0x05, 0x00, 0x03, 0x07, 0x01, 0x01
        /*0010*/ 	.byte	0x02, 0x03, 0x01, 0x00, 0x02, 0x06, 0x01, 0x00, 0x04, 0x0b, 0x08, 0x00, 0x00, 0x00, 0x00, 0x00
        /*0020*/ 	.byte	0x00, 0x00, 0x00, 0x00


//--------------------- .nv.info._ZN7cutlass13device_kernelINS_4gemm6kernel13GemmUniversalIN4cute5tupleIJiiiiEEENS1_10collective13CollectiveMmaINS1_34MainloopSm90TmaGmmaWarpSpecializedILi8ENS5_IJNS4_1CILi1EEESB_SB_EEENS1_35KernelTmaWarpSpecializedCooperativeEEENS5_IJNSA_ILi192EEENSA_ILi224EEENSA_ILi32EEEEEENS_10bfloat16_tENS5_IJlSB_lEEESJ_SK_NS4_8TiledMMAINS4_8MMA_AtomIJNS4_4SM904GMMA27MMA_64x32x16_F32BF16BF16_SSILNSO_5MajorE0ELSQ_0ELNSO_7ScaleInE1ELSR_1EEEEEENS4_6LayoutINS5_IJNSA_ILi2EEESB_SB_EEENS5_IJSB_NSA_ILi0EEESX_EEEEENS5_IJNS4_10UnderscoreES10_S10_EEEEENS4_13SM90_TMA_LOADENS4_14ComposedLayoutINS4_7SwizzleILi2ELi4ELi3EEENS4_18smem_ptr_flag_bitsILi16EEENSU_INS5_IJNSA_ILi8EEESH_EEENS5_IJSH_SB_EEEEEEEvNS4_8identityES13_S1D_vS1E_EENS_8epilogue10collective6detail29Sm90TmaWarpSpecializedAdapterINS1H_15DefaultEpilogueISJ_SK_SK_NS1G_6thread17LinearCombinationISJ_Li1EffLNS1L_9ScaleType4KindE0ELNS_15FloatRoundStyleE2ESJ_EENS1_15EpilogueDefaultEEEEEvvEEEEvNT_6ParamsE --------------------------
	.section	.nv.info._ZN7cutlass13device_kernelINS_4gemm6kernel13GemmUniversalIN4cute5tupleIJiiiiEEENS1_10collective13CollectiveMmaINS1_34MainloopSm90TmaGmmaWarpSpecializedILi8ENS5_IJNS4_1CILi1EEESB_SB_EEENS1_35KernelTmaWarpSpecializedCooperativeEEENS5_IJNSA_ILi192EEENSA_ILi224EEENSA_ILi32EEEEEENS_10bfloat16_tENS5_IJlSB_lEEESJ_SK_NS4_8TiledMMAINS4_8MMA_AtomIJNS4_4SM904GMMA27MMA_64x32x16_F32BF16BF16_SSILNSO_5MajorE0ELSQ_0ELNSO_7ScaleInE1ELSR_1EEEEEENS4_6LayoutINS5_IJNSA_ILi2EEESB_SB_EEENS5_IJSB_NSA_ILi0EEESX_EEEEENS5_IJNS4_10UnderscoreES10_S10_EEEEENS4_13SM90_TMA_LOADENS4_14ComposedLayoutINS4_7SwizzleILi2ELi4ELi3EEENS4_18smem_ptr_flag_bitsILi16EEENSU_INS5_IJNSA_ILi8EEESH_EEENS5_IJSH_SB_EEEEEEEvNS4_8identityES13_S1D_vS1E_EENS_8epilogue10collective6detail29Sm90TmaWarpSpecializedAdapterINS1H_15DefaultEpilogueISJ_SK_SK_NS1G_6thread17LinearCombinationISJ_Li1EffLNS1L_9ScaleType4KindE0ELNS_15FloatRoundStyleE2ESJ_EENS1_15EpilogueDefaultEEEEEvvEEEEvNT_6ParamsE,"",@"SHT_CUDA_INFO"
	.sectionflags	@""
	.align	4


	//----- nvinfo : EIATTR_CUDA_API_VERSION
	.align		4
        /*0000*/ 	.byte	0x04, 0x37
        /*0002*/ 	.short	(.L_21 - .L_20)
.L_20:
        /*0004*/ 	.word	0x00000082


	//----- nvinfo : EIATTR_KPARAM_INFO
	.align		4
.L_21:
        /*0008*/ 	.byte	0x04, 0x17
        /*000a*/ 	.short	(.L_23 - .L_22)
.L_22:
        /*000c*/ 	.word	0x00000000
        /*0010*/ 	.short	0x0000
        /*0012*/ 	.short	0x0070
        /*0014*/ 	.byte	0x00, 0xf0, 0x01, 0x10


	//----- nvinfo : EIATTR_SPARSE_MMA_MASK
	.align		4
.L_23:
        /*0018*/ 	.byte	0x03, 0x50
        /*001a*/ 	.short	0x0000


	//----- nvinfo : EIATTR_MAXREG_COUNT
	.align		4
        /*001c*/ 	.byte	0x03, 0x1b
        /*001e*/ 	.short	0x00a8


	//----- nvinfo : EIATTR_NUM_BARRIERS
	.align		4
        /*0020*/ 	.byte	0x02, 0x4c
        /*0022*/ 	.byte	0x01
	.zero		1


	//----- nvinfo : EIATTR_EXTERNS
	.align		4
        /*0024*/ 	.byte	0x04, 0x0f
        /*0026*/ 	.short	(.L_25 - .L_24)


	//   ....[0]....
	.align		4
.L_24:
        /*0028*/ 	.word	index@(__assertfail)


	//----- nvinfo : EIATTR_ANNOTATIONS
	.align		4
.L_25:
        /*002c*/ 	.byte	0x04, 0x55
        /*002e*/ 	.short	(.L_27 - .L_26)


	//   ....[0]....
.L_26:
        /*0030*/ 	.word	0x00000001
        /*0034*/ 	.byte	0x60, 0x06, 0x00, 0x00, 0x01, 0x00, 0x00, 0x00, 0x80, 0x06, 0x00, 0x00, 0x01, 0x00, 0x00, 0x00
        /* <DEDUP_REMOVED lines=108> */
        /*0704*/ 	.byte	0x70, 0x37, 0x01, 0x00


	//----- nvinfo : EIATTR_MERCURY_ISA_VERSION
	.align		4
.L_27:
        /*0708*/ 	.byte	0x03, 0x5f
        /*070a*/ 	.short	0x0101


	//----- nvinfo : EIATTR_INT_WARP_WIDE_INSTR_OFFSETS
	.align		4
        /*070c*/ 	.byte	0x04, 0x31
        /*070e*/ 	.short	(.L_29 - .L_28)


	//   ....[0]....
.L_28:
        /*0710*/ 	.word	0x000004b0


	//   ....[1]....
        /*0714*/ 	.word	0x000004c0


	//   ....[2]....
        /*0718*/ 	.word	0x000005a0


	//----- nvinfo : EIATTR_COOP_GROUP_MASK_REGIDS
	.align		4
.L_29:
        /*071c*/ 	.byte	0x04, 0x29
        /*071e*/ 	.short	(.L_31 - .L_30)


	//   ....[0]....
.L_30:
        /*0720*/ 	.word	0xffffffff


	//   ....[1]....
        /*0724*/ 	.word	0xffffffff


	//   ....[2]....
        /*0728*/ 	.word	0xffffffff


	//   ....[3]....
        /*072c*/ 	.word	0xffffffff


	//   ....[4]....
        /*0730*/ 	.word	0xffffffff


	//----- nvinfo : EIATTR_COOP_GROUP_INSTR_OFFSETS
	.align		4
.L_31:
        /*0734*/ 	.byte	0x04, 0x28
        /*0736*/ 	.short	(.L_33 - .L_32)


	//   ....[0]....
.L_32:
        /*0738*/ 	.word	0x00000070


	//   ....[1]....
        /*073c*/ 	.word	0x00000080


	//   ....[2]....
        /*0740*/ 	.word	0x00000140


	//   ....[3]....
        /*0744*/ 	.word	0x00000380


	//   ....[4]....
        /*0748*/ 	.word	0x000010e0


	//----- nvinfo : EIATTR_REG_RECONFIG
	.align		4
.L_33:
        /*074c*/ 	.byte	0x01, 0x54
	.zero		2


	//----- nvinfo : EIATTR_SYSCALL_OFFSETS
	.align		4
        /*0750*/ 	.byte	0x04, 0x46
        /*0752*/ 	.short	(.L_35 - .L_34)


	//   ....[0]....
.L_34:
        /*0754*/ 	.word	0x00001290


	//----- nvinfo : EIATTR_MBARRIER_INSTR_OFFSETS
	.align		4
.L_35:
        /*0758*/ 	.byte	0x04, 0x39
        /*075a*/ 	.short	(.L_37 - .L_36)


	//   ....[0]....
.L_36:
        /*075c*/ 	.word	0x00000260
        /*0760*/ 	.word	0x000000ff
        /*0764*/ 	.word	0x00000000
        /*0768*/ 	.short	0x0100
        /*076a*/ 	.byte	0x08
	.zero		1


	//   ....[1]....
        /*076c*/ 	.word	0x00000270
        /*0770*/ 	.word	0x000000ff
        /*0774*/ 	.word	0x00000040
        /*0778*/ 	.short	0x0100
        /*077a*/ 	.byte	0x08
	.zero		1


	//   ....[2]....
        /*077c*/ 	.word	0x00000280
        /*0780*/ 	.word	0x000000ff
        /*0784*/ 	.word	0x00000008
        /*0788*/ 	.short	0x0100
        /*078a*/ 	.byte	0x08
	.zero		1


	//   ....[3]....
        /*078c*/ 	.word	0x00000290
        /*0790*/ 	.word	0x000000ff
        /*0794*/ 	.word	0x00000048
        /*0798*/ 	.short	0x0100
        /*079a*/ 	.byte	0x08
	.zero		1


	//   ....[4]....
        /*079c*/ 	.word	0x000002a0
        /*07a0*/ 	.word	0x000000ff
        /*07a4*/ 	.word	0x00000010
        /*07a8*/ 	.short	0x0100
        /*07aa*/ 	.byte	0x08
	.zero		1


	//   ....[5]....
        /*07ac*/ 	.word	0x000002b0
        /*07b0*/ 	.word	0x000000ff
        /*07b4*/ 	.word	0x00000050
        /*07b8*/ 	.short	0x0100
        /*07ba*/ 	.byte	0x08
	.zero		1


	//   ....[6]....
        /*07bc*/ 	.word	0x000002c0
        /*07c0*/ 	.word	0x000000ff
        /*07c4*/ 	.word	0x00000018
        /*07c8*/ 	.short	0x0100
        /*07ca*/ 	.byte	0x08
	.zero		1


	//   ....[7]....
        /*07cc*/ 	.word	0x000002d0
        /*07d0*/ 	.word	0x000000ff
        /*07d4*/ 	.word	0x00000058
        /*07d8*/ 	.short	0x0100
        /*07da*/ 	.byte	0x08
	.zero		1


	//   ....[8]....
        /*07dc*/ 	.word	0x000002e0
        /*07e0*/ 	.word	0x000000ff
        /*07e4*/ 	.word	0x00000020
        /*07e8*/ 	.short	0x0100
        /*07ea*/ 	.byte	0x08
	.zero		1


	//   ....[9]....
        /*07ec*/ 	.word	0x000002f0
        /*07f0*/ 	.word	0x000000ff
        /*07f4*/ 	.word	0x00000060
        /*07f8*/ 	.short	0x0100
        /*07fa*/ 	.byte	0x08
	.zero		1


	//   ....[10]....
        /*07fc*/ 	.word	0x00000300
        /*0800*/ 	.word	0x000000ff
        /*0804*/ 	.word	0x00000028
        /*0808*/ 	.short	0x0100
        /*080a*/ 	.byte	0x08
	.zero		1


	//   ....[11]....
        /*080c*/ 	.word	0x00000310
        /*0810*/ 	.word	0x000000ff
        /*0814*/ 	.word	0x00000068
        /*0818*/ 	.short	0x0100
        /*081a*/ 	.byte	0x08
	.zero		1


	//   ....[12]....
        /*081c*/ 	.word	0x00000320
        /*0820*/ 	.word	0x000000ff
        /*0824*/ 	.word	0x00000030
        /*0828*/ 	.short	0x0100
        /*082a*/ 	.byte	0x08
	.zero		1


	//   ....[13]....
        /*082c*/ 	.word	0x00000330
        /*0830*/ 	.word	0x000000ff
        /*0834*/ 	.word	0x00000070
        /*0838*/ 	.short	0x0100
        /*083a*/ 	.byte	0x08
	.zero		1


	//   ....[14]....
        /*083c*/ 	.word	0x00000340
        /*0840*/ 	.word	0x000000ff
        /*0844*/ 	.word	0x00000038
        /*0848*/ 	.short	0x0100
        /*084a*/ 	.byte	0x08
	.zero		1


	//   ....[15]....
        /*084c*/ 	.word	0x00000350
        /*0850*/ 	.word	0x000000ff
        /*0854*/ 	.word	0x00000078
        /*0858*/ 	.short	0x0100
        /*085a*/ 	.byte	0x08
	.zero		1


	//   ....[16]....
        /*085c*/ 	.word	0x00000610
        /*0860*/ 	.word	0x000000ff
        /*0864*/ 	.word	0x00000090
        /*0868*/ 	.short	0x0100
        /*086a*/ 	.byte	0x06
	.zero		1


	//   ....[17]....
        /*086c*/ 	.word	0x000006a0
        /*0870*/ 	.word	0x000000ff
        /*0874*/ 	.word	0x00000098
        /*0878*/ 	.short	0x0100
        /*087a*/ 	.byte	0x06
	.zero		1


	//   ....[18]....
        /*087c*/ 	.word	0x00001330
        /*0880*/ 	.word	0x00000003
        /*0884*/ 	.word	0x00000000
        /*0888*/ 	.short	0x010a
        /*088a*/ 	.byte	0x3f
	.zero		1


	//   ....[19]....
        /*088c*/ 	.word	0x00001370
        /*0890*/ 	.word	0x00000003
        /*0894*/ 	.word	0x00000000
        /*0898*/ 	.short	0x010a
        /*089a*/ 	.byte	0x3f
	.zero		1


	//   ....[20]....
        /*089c*/ 	.word	0x00002680
        /*08a0*/ 	.word	0x000000ff
        /*08a4*/ 	.word	0x00000000
        /*08a8*/ 	.short	0x010a
        /*08aa*/ 	.byte	0x08
	.zero		1


	//   ....[21]....
        /*08ac*/ 	.word	0x000026c0
        /*08b0*/ 	.word	0x000000ff
        /*08b4*/ 	.word	0x00000000
        /*08b8*/ 	.short	0x010a
        /*08ba*/ 	.byte	0x08
	.zero		1


	//   ....[22]....
        /*08bc*/ 	.word	0x00003b40
        /*08c0*/ 	.word	0x000000ff
        /*08c4*/ 	.word	0x00000000
        /*08c8*/ 	.short	0x0101
        /*08ca*/ 	.byte	0x08
	.zero		1


	//   ....[23]....
        /*08cc*/ 	.word	0x00003cf0
        /*08d0*/ 	.word	0x000000ff
        /*08d4*/ 	.word	0x00000000
        /*08d8*/ 	.short	0x0101
        /*08da*/ 	.byte	0x04
	.zero		1


	//   ....[24]....
        /*08dc*/ 	.word	0x00012cf0
        /*08e0*/ 	.word	0x0000000c
        /*08e4*/ 	.word	0x00000040
        /*08e8*/ 	.short	0x010a
        /*08ea*/ 	.byte	0x3f
	.zero		1


	//   ....[25]....
        /*08ec*/ 	.word	0x000130a0
        /*08f0*/ 	.word	0x00000003
        /*08f4*/ 	.word	0x00000098
        /*08f8*/ 	.short	0x0101
        /*08fa*/ 	.byte	0x3f
	.zero		1


	//   ....[26]....
        /*08fc*/ 	.word	0x00013830
        /*0900*/ 	.word	0x00000007
        /*0904*/ 	.word	0x00000000
        /*0908*/ 	.short	0x010a
        /*090a*/ 	.byte	0x3f
	.zero		1


	//   ....[27]....
        /*090c*/ 	.word	0x000138b0
        /*0910*/ 	.word	0x00000009
        /*0914*/ 	.word	0x00000000
        /*0918*/ 	.short	0x010a
        /*091a*/ 	.byte	0x3f
	.zero		1


	//   ....[28]....
        /*091c*/ 	.word	0x00013940
        /*0920*/ 	.word	0x00000006
        /*0924*/ 	.word	0x00000000
        /*0928*/ 	.short	0x010a
        /*092a*/ 	.byte	0x3f
	.zero		1


	//   ....[29]....
        /*092c*/ 	.word	0x000139d0
        /*0930*/ 	.word	0x00000009
        /*0934*/ 	.word	0x00000000
        /*0938*/ 	.short	0x010a
        /*093a*/ 	.byte	0x3f
	.zero		1


	//   ....[30]....
        /*093c*/ 	.word	0x00013a60
        /*0940*/ 	.word	0x00000006
        /*0944*/ 	.word	0x00000000
        /*0948*/ 	.short	0x010a
        /*094a*/ 	.byte	0x3f
	.zero		1


	//   ....[31]....
        /*094c*/ 	.word	0x00013af0
        /*0950*/ 	.word	0x00000009
        /*0954*/ 	.word	0x00000000
        /*0958*/ 	.short	0x010a
        /*095a*/ 	.byte	0x3f
	.zero		1


	//   ....[32]....
        /*095c*/ 	.word	0x00013b80
        /*0960*/ 	.word	0x00000006
        /*0964*/ 	.word	0x00000000
        /*0968*/ 	.short	0x010a
        /*096a*/ 	.byte	0x3f
	.zero		1


	//   ....[33]....
        /*096c*/ 	.word	0x00013c10
        /*0970*/ 	.word	0x00000003
        /*0974*/ 	.word	0x00000000
        /*0978*/ 	.short	0x010a
        /*097a*/ 	.byte	0x3f
	.zero		1


	//   ....[34]....
        /*097c*/ 	.word	0x00013c70
        /*0980*/ 	.word	0x00000003
        /*0984*/ 	.word	0x00000000
        /*0988*/ 	.short	0x010a
        /*098a*/ 	.byte	0x3f
	.zero		1


	//   ....[35]....
        /*098c*/ 	.word	0x00013cd0
        /*0990*/ 	.word	0x00000006
        /*0994*/ 	.word	0x00000000
        /*0998*/ 	.short	0x010a
        /*099a*/ 	.byte	0x3f
	.zero		1


	//   ....[36]....
        /*099c*/ 	.word	0x00013da0
        /*09a0*/ 	.word	0x0000000c
        /*09a4*/ 	.word	0x00000040
        /*09a8*/ 	.short	0x010a
        /*09aa*/ 	.byte	0x3f
	.zero		1


	//   ....[37]....
        /*09ac*/ 	.word	0x00013e70
        /*09b0*/ 	.word	0x00000007
        /*09b4*/ 	.word	0x00000000
        /*09b8*/ 	.short	0x010a
        /*09ba*/ 	.byte	0x3f
	.zero		1


	//   ....[38]....
        /*09bc*/ 	.word	0x00013ec0
        /*09c0*/ 	.word	0x00000009
        /*09c4*/ 	.word	0x00000000
        /*09c8*/ 	.short	0x010a
        /*09ca*/ 	.byte	0x3f
	.zero		1


	//   ....[39]....
        /*09cc*/ 	.word	0x00013f10
        /*09d0*/ 	.word	0x00000006
        /*09d4*/ 	.word	0x00000000
        /*09d8*/ 	.short	0x010a
        /*09da*/ 	.byte	0x3f
	.zero		1


	//   ....[40]....
        /*09dc*/ 	.word	0x00013f60
        /*09e0*/ 	.word	0x00000009
        /*09e4*/ 	.word	0x00000000
        /*09e8*/ 	.short	0x010a
        /*09ea*/ 	.byte	0x3f
	.zero		1


	//   ....[41]....
        /*09ec*/ 	.word	0x00013fb0
        /*09f0*/ 	.word	0x00000006
        /*09f4*/ 	.word	0x00000000
        /*09f8*/ 	.short	0x010a
        /*09fa*/ 	.byte	0x3f
	.zero		1


	//   ....[42]....
        /*09fc*/ 	.word	0x00014000
        /*0a00*/ 	.word	0x00000009
        /*0a04*/ 	.word	0x00000000
        /*0a08*/ 	.short	0x010a
        /*0a0a*/ 	.byte	0x3f
	.zero		1


	//   ....[43]....
        /*0a0c*/ 	.word	0x00014050
        /*0a10*/ 	.word	0x00000006
        /*0a14*/ 	.word	0x00000000
        /*0a18*/ 	.short	0x010a
        /*0a1a*/ 	.byte	0x3f
	.zero		1


	//----- nvinfo : EIATTR_NUM_MBARRIERS
	.align		4
.L_37:
        /*0a1c*/ 	.byte	0x03, 0x38
        /*0a1e*/ 	.short	0x0012


	//----- nvinfo : EIATTR_EXIT_INSTR_OFFSETS
	.align		4
        /*0a20*/ 	.byte	0x04, 0x1c
        /*0a22*/ 	.short	(.L_39 - .L_38)


	//   ....[0]....
.L_38:
        /*0a24*/ 	.word	0x000006f0


	//   ....[1]....
        /*0a28*/ 	.word	0x00001000


	//   ....[2]....
        /*0a2c*/ 	.word	0x000122f0


	//   ....[3]....
        /*0a30*/ 	.word	0x00012970


	//   ....[4]....
        /*0a34*/ 	.word	0x00013c60


	//----- nvinfo : EIATTR_MAX_THREADS
	.align		4
.L_39:
        /*0a38*/ 	.byte	0x04, 0x05
        /*0a3a*/ 	.short	(.L_41 - .L_40)
.L_40:
        /*0a3c*/ 	.word	0x00000180
        /*0a40*/ 	.word	0x00000001
        /*0a44*/ 	.word	0x00000001


	//----- nvinfo : EIATTR_CRS_STACK_SIZE
	.align		4
.L_41:
        /*0a48*/ 	.byte	0x04, 0x1e
        /*0a4a*/ 	.short	(.L_43 - .L_42)
.L_42:
        /*0a4c*/ 	.word	0x00000000


	//----- nvinfo : EIATTR_CBANK_PARAM_SIZE
	.align		4
.L_43:
        /*0a50*/ 	.byte	0x03, 0x19
        /*0a52*/ 	.short	0x0470


	//----- nvinfo : EIATTR_PARAM_CBANK
	.align		4
        /*0a54*/ 	.byte	0x04, 0x0a
        /*0a56*/ 	.short	(.L_45 - .L_44)
	.align		4
.L_44:
        /*0a58*/ 	.word	index@(.nv.constant0._ZN7cutlass13device_kernelINS_4gemm6kernel13GemmUniversalIN4cute5tupleIJiiiiEEENS1_10collective13CollectiveMmaINS1_34MainloopSm90TmaGmmaWarpSpecializedILi8ENS5_IJNS4_1CILi1EEESB_SB_EEENS1_35KernelTmaWarpSpecializedCooperativeEEENS5_IJNSA_ILi192EEENSA_ILi224EEENSA_ILi32EEEEEENS_10bfloat16_tENS5_IJlSB_lEEESJ_SK_NS4_8TiledMMAINS4_8MMA_AtomIJNS4_4SM904GMMA27MMA_64x32x16_F32BF16BF16_SSILNSO_5MajorE0ELSQ_0ELNSO_7ScaleInE1ELSR_1EEEEEENS4_6LayoutINS5_IJNSA_ILi2EEESB_SB_EEENS5_IJSB_NSA_ILi0EEESX_EEEEENS5_IJNS4_10UnderscoreES10_S10_EEEEENS4_13SM90_TMA_LOADENS4_14ComposedLayoutINS4_7SwizzleILi2ELi4ELi3EEENS4_18smem_ptr_flag_bitsILi16EEENSU_INS5_IJNSA_ILi8EEESH_EEENS5_IJSH_SB_EEEEEEEvNS4_8identityES13_S1D_vS1E_EENS_8epilogue10collective6detail29Sm90TmaWarpSpecializedAdapterINS1H_15DefaultEpilogueISJ_SK_SK_NS1G_6thread17LinearCombinationISJ_Li1EffLNS1L_9ScaleType4KindE0ELNS_15FloatRoundStyleE2ESJ_EENS1_15EpilogueDefaultEEEEEvvEEEEvNT_6ParamsE)
        /*0a5c*/ 	.short	0x0210
        /*0a5e*/ 	.short	0x0470


	//----- nvinfo : EIATTR_SW_WAR
	.align		4
.L_45:
        /*0a60*/ 	.byte	0x04, 0x36
        /*0a62*/ 	.short	(.L_47 - .L_46)
.L_46:
        /*0a64*/ 	.word	0x00000008
.L_47:


//--------------------- .nv.callgraph             --------------------------
	.section	.nv.callgraph,"",@"SHT_CUDA_CALLGRAPH"
	.align	4
	.sectionentsize	8
	.align		4
        /*0000*/ 	.word	0x00000000
	.align		4
        /*0004*/ 	.word	0xffffffff
	.align		4
        /*0008*/ 	.word	index@(_ZN7cutlass13device_kernelINS_4gemm6kernel13GemmUniversalIN4cute5tupleIJiiiiEEENS1_10collective13CollectiveMmaINS1_34MainloopSm90TmaGmmaWarpSpecializedILi8ENS5_IJNS4_1CILi1EEESB_SB_EEENS1_35KernelTmaWarpSpecializedCooperativeEEENS5_IJNSA_ILi192EEENSA_ILi224EEENSA_ILi32EEEEEENS_10bfloat16_tENS5_IJlSB_lEEESJ_SK_NS4_8TiledMMAINS4_8MMA_AtomIJNS4_4SM904GMMA27MMA_64x32x16_F32BF16BF16_SSILNSO_5MajorE0ELSQ_0ELNSO_7ScaleInE1ELSR_1EEEEEENS4_6LayoutINS5_IJNSA_ILi2EEESB_SB_EEENS5_IJSB_NSA_ILi0EEESX_EEEEENS5_IJNS4_10UnderscoreES10_S10_EEEEENS4_13SM90_TMA_LOADENS4_14ComposedLayoutINS4_7SwizzleILi2ELi4ELi3EEENS4_18smem_ptr_flag_bitsILi16EEENSU_INS5_IJNSA_ILi8EEESH_EEENS5_IJSH_SB_EEEEEEEvNS4_8identityES13_S1D_vS1E_EENS_8epilogue10collective6detail29Sm90TmaWarpSpecializedAdapterINS1H_15DefaultEpilogueISJ_SK_SK_NS1G_6thread17LinearCombinationISJ_Li1EffLNS1L_9ScaleType4KindE0ELNS_15FloatRoundStyleE2ESJ_EENS1_15EpilogueDefaultEEEEEvvEEEEvNT_6ParamsE)
	.align		4
        /*000c*/ 	.word	index@(__assertfail)
	.align		4
        /*0010*/ 	.word	0x00000000
	.align		4
        /*0014*/ 	.word	0xfffffffe
	.align		4
        /*0018*/ 	.word	0x00000000
	.align		4
        /*001c*/ 	.word	0xfffffffd
	.align		4
        /*0020*/ 	.word	0x00000000
	.align		4
        /*0024*/ 	.word	0xfffffffc


//--------------------- .nv.constant4             --------------------------
	.section	.nv.constant4,"a",@progbits
	.align	8
	.align		8
.nv.constant4:
        /*0000*/ 	.dword	__assertfail
	.align		8
        /*0008*/ 	.dword	__unnamed_1
	.align		8
        /*0010*/ 	.dword	_ZN40_INTERNAL_58c4ed7e_4_k_cu_d55de86e_161384cuda3std3__45__cpo5beginE
	.align		8
        /*0018*/ 	.dword	_ZN40_INTERNAL_58c4ed7e_4_k_cu_d55de86e_161384cuda3std3__45__cpo3endE
	.align		8
        /*0020*/ 	.dword	_ZN40_INTERNAL_58c4ed7e_4_k_cu_d55de86e_161384cuda3std3__45__cpo6cbeginE
	.align		8
        /*0028*/ 	.dword	_ZN40_INTERNAL_58c4ed7e_4_k_cu_d55de86e_161384cuda3std3__45__cpo4cendE
	.align		8
        /*0030*/ 	.dword	_ZN40_INTERNAL_58c4ed7e_4_k_cu_d55de86e_161384cuda3std3__442_GLOBAL__N__58c4ed7e_4_k_cu_d55de86e_161386ignoreE
	.align		8
        /*0038*/ 	.dword	_ZN40_INTERNAL_58c4ed7e_4_k_cu_d55de86e_161384cuda3std3__419piecewise_constructE
	.align		8
        /*0040*/ 	.dword	_ZN40_INTERNAL_58c4ed7e_4_k_cu_d55de86e_161384cuda3std3__48in_placeE
	.align		8
        /*0048*/ 	.dword	_ZN40_INTERNAL_58c4ed7e_4_k_cu_d55de86e_161384cuda3std6ranges3__45__cpo4swapE
	.align		8
        /*0050*/ 	.dword	_ZN40_INTERNAL_58c4ed7e_4_k_cu_d55de86e_161384cuda3std6ranges3__45__cpo9iter_moveE
	.align		8
        /*0058*/ 	.dword	_ZN40_INTERNAL_58c4ed7e_4_k_cu_d55de86e_161384cute7productE
	.align		8
        /*0060*/ 	.dword	_ZN40_INTERNAL_58c4ed7e_4_k_cu_d55de86e_161384cute1_E
	.align		8
        /*0068*/ 	.dword	$str$22
	.align		8
        /*0070*/ 	.dword	$str$23


//--------------------- .text._ZN7cutlass13device_kernelINS_4gemm6kernel13GemmUniversalIN4cute5tupleIJiiiiEEENS1_10collective13CollectiveMmaINS1_34MainloopSm90TmaGmmaWarpSpecializedILi8ENS5_IJNS4_1CILi1EEESB_SB_EEENS1_35KernelTmaWarpSpecializedCooperativeEEENS5_IJNSA_ILi192EEENSA_ILi224EEENSA_ILi32EEEEEENS_10bfloat16_tENS5_IJlSB_lEEESJ_SK_NS4_8TiledMMAINS4_8MMA_AtomIJNS4_4SM904GMMA27MMA_64x32x16_F32BF16BF16_SSILNSO_5MajorE0ELSQ_0ELNSO_7ScaleInE1ELSR_1EEEEEENS4_6LayoutINS5_IJNSA_ILi2EEESB_SB_EEENS5_IJSB_NSA_ILi0EEESX_EEEEENS5_IJNS4_10UnderscoreES10_S10_EEEEENS4_13SM90_TMA_LOADENS4_14ComposedLayoutINS4_7SwizzleILi2ELi4ELi3EEENS4_18smem_ptr_flag_bitsILi16EEENSU_INS5_IJNSA_ILi8EEESH_EEENS5_IJSH_SB_EEEEEEEvNS4_8identityES13_S1D_vS1E_EENS_8epilogue10collective6detail29Sm90TmaWarpSpecializedAdapterINS1H_15DefaultEpilogueISJ_SK_SK_NS1G_6thread17LinearCombinationISJ_Li1EffLNS1L_9ScaleType4KindE0ELNS_15FloatRoundStyleE2ESJ_EENS1_15EpilogueDefaultEEEEEvvEEEEvNT_6ParamsE --------------------------
	.section	.text._ZN7cutlass13device_kernelINS_4gemm6kernel13GemmUniversalIN4cute5tupleIJiiiiEEENS1_10collective13CollectiveMmaINS1_34MainloopSm90TmaGmmaWarpSpecializedILi8ENS5_IJNS4_1CILi1EEESB_SB_EEENS1_35KernelTmaWarpSpecializedCooperativeEEENS5_IJNSA_ILi192EEENSA_ILi224EEENSA_ILi32EEEEEENS_10bfloat16_tENS5_IJlSB_lEEESJ_SK_NS4_8TiledMMAINS4_8MMA_AtomIJNS4_4SM904GMMA27MMA_64x32x16_F32BF16BF16_SSILNSO_5MajorE0ELSQ_0ELNSO_7ScaleInE1ELSR_1EEEEEENS4_6LayoutINS5_IJNSA_ILi2EEESB_SB_EEENS5_IJSB_NSA_ILi0EEESX_EEEEENS5_IJNS4_10UnderscoreES10_S10_EEEEENS4_13SM90_TMA_LOADENS4_14ComposedLayoutINS4_7SwizzleILi2ELi4ELi3EEENS4_18smem_ptr_flag_bitsILi16EEENSU_INS5_IJNSA_ILi8EEESH_EEENS5_IJSH_SB_EEEEEEEvNS4_8identityES13_S1D_vS1E_EENS_8epilogue10collective6detail29Sm90TmaWarpSpecializedAdapterINS1H_15DefaultEpilogueISJ_SK_SK_NS1G_6thread17LinearCombinationISJ_Li1EffLNS1L_9ScaleType4KindE0ELNS_15FloatRoundStyleE2ESJ_EENS1_15EpilogueDefaultEEEEEvvEEEEvNT_6ParamsE,"ax",@progbits
	.align	128
.text._ZN7cutlass13device_kernelINS_4gemm6kernel13GemmUniversalIN4cute5tupleIJiiiiEEENS1_10collective13CollectiveMmaINS1_34MainloopSm90TmaGmmaWarpSpecializedILi8ENS5_IJNS4_1CILi1EEESB_SB_EEENS1_35KernelTmaWarpSpecializedCooperativeEEENS5_IJNSA_ILi192EEENSA_ILi224EEENSA_ILi32EEEEEENS_10bfloat16_tENS5_IJlSB_lEEESJ_SK_NS4_8TiledMMAINS4_8MMA_AtomIJNS4_4SM904GMMA27MMA_64x32x16_F32BF16BF16_SSILNSO_5MajorE0ELSQ_0ELNSO_7ScaleInE1ELSR_1EEEEEENS4_6LayoutINS5_IJNSA_ILi2EEESB_SB_EEENS5_IJSB_NSA_ILi0EEESX_EEEEENS5_IJNS4_10UnderscoreES10_S10_EEEEENS4_13SM90_TMA_LOADENS4_14ComposedLayoutINS4_7SwizzleILi2ELi4ELi3EEENS4_18smem_ptr_flag_bitsILi16EEENSU_INS5_IJNSA_ILi8EEESH_EEENS5_IJSH_SB_EEEEEEEvNS4_8identityES13_S1D_vS1E_EENS_8epilogue10collective6detail29Sm90TmaWarpSpecializedAdapterINS1H_15DefaultEpilogueISJ_SK_SK_NS1G_6thread17LinearCombinationISJ_Li1EffLNS1L_9ScaleType4KindE0ELNS_15FloatRoundStyleE2ESJ_EENS1_15EpilogueDefaultEEEEEvvEEEEvNT_6ParamsE:
        .type           _ZN7cutlass13device_kernelINS_4gemm6kernel13GemmUniversalIN4cute5tupleIJiiiiEEENS1_10collective13CollectiveMmaINS1_34MainloopSm90TmaGmmaWarpSpecializedILi8ENS5_IJNS4_1CILi1EEESB_SB_EEENS1_35KernelTmaWarpSpecializedCooperativeEEENS5_IJNSA_ILi192EEENSA_ILi224EEENSA_ILi32EEEEEENS_10bfloat16_tENS5_IJlSB_lEEESJ_SK_NS4_8TiledMMAINS4_8MMA_AtomIJNS4_4SM904GMMA27MMA_64x32x16_F32BF16BF16_SSILNSO_5MajorE0ELSQ_0ELNSO_7ScaleInE1ELSR_1EEEEEENS4_6LayoutINS5_IJNSA_ILi2EEESB_SB_EEENS5_IJSB_NSA_ILi0EEESX_EEEEENS5_IJNS4_10UnderscoreES10_S10_EEEEENS4_13SM90_TMA_LOADENS4_14ComposedLayoutINS4_7SwizzleILi2ELi4ELi3EEENS4_18smem_ptr_flag_bitsILi16EEENSU_INS5_IJNSA_ILi8EEESH_EEENS5_IJSH_SB_EEEEEEEvNS4_8identityES13_S1D_vS1E_EENS_8epilogue10collective6detail29Sm90TmaWarpSpecializedAdapterINS1H_15DefaultEpilogueISJ_SK_SK_NS1G_6thread17LinearCombinationISJ_Li1EffLNS1L_9ScaleType4KindE0ELNS_15FloatRoundStyleE2ESJ_EENS1_15EpilogueDefaultEEEEEvvEEEEvNT_6ParamsE,@function
        .size           _ZN7cutlass13device_kernelINS_4gemm6kernel13GemmUniversalIN4cute5tupleIJiiiiEEENS1_10collective13CollectiveMmaINS1_34MainloopSm90TmaGmmaWarpSpecializedILi8ENS5_IJNS4_1CILi1EEESB_SB_EEENS1_35KernelTmaWarpSpecializedCooperativeEEENS5_IJNSA_ILi192EEENSA_ILi224EEENSA_ILi32EEEEEENS_10bfloat16_tENS5_IJlSB_lEEESJ_SK_NS4_8TiledMMAINS4_8MMA_AtomIJNS4_4SM904GMMA27MMA_64x32x16_F32BF16BF16_SSILNSO_5MajorE0ELSQ_0ELNSO_7ScaleInE1ELSR_1EEEEEENS4_6LayoutINS5_IJNSA_ILi2EEESB_SB_EEENS5_IJSB_NSA_ILi0EEESX_EEEEENS5_IJNS4_10UnderscoreES10_S10_EEEEENS4_13SM90_TMA_LOADENS4_14ComposedLayoutINS4_7SwizzleILi2ELi4ELi3EEENS4_18smem_ptr_flag_bitsILi16EEENSU_INS5_IJNSA_ILi8EEESH_EEENS5_IJSH_SB_EEEEEEEvNS4_8identityES13_S1D_vS1E_EENS_8epilogue10collective6detail29Sm90TmaWarpSpecializedAdapterINS1H_15DefaultEpilogueISJ_SK_SK_NS1G_6thread17LinearCombinationISJ_Li1EffLNS1L_9ScaleType4KindE0ELNS_15FloatRoundStyleE2ESJ_EENS1_15EpilogueDefaultEEEEEvvEEEEvNT_6ParamsE,(.L_x_521 - _ZN7cutlass13device_kernelINS_4gemm6kernel13GemmUniversalIN4cute5tupleIJiiiiEEENS1_10collective13CollectiveMmaINS1_34MainloopSm90TmaGmmaWarpSpecializedILi8ENS5_IJNS4_1CILi1EEESB_SB_EEENS1_35KernelTmaWarpSpecializedCooperativeEEENS5_IJNSA_ILi192EEENSA_ILi224EEENSA_ILi32EEEEEENS_10bfloat16_tENS5_IJlSB_lEEESJ_SK_NS4_8TiledMMAINS4_8MMA_AtomIJNS4_4SM904GMMA27MMA_64x32x16_F32BF16BF16_SSILNSO_5MajorE0ELSQ_0ELNSO_7ScaleInE1ELSR_1EEEEEENS4_6LayoutINS5_IJNSA_ILi2EEESB_SB_EEENS5_IJSB_NSA_ILi0EEESX_EEEEENS5_IJNS4_10UnderscoreES10_S10_EEEEENS4_13SM90_TMA_LOADENS4_14ComposedLayoutINS4_7SwizzleILi2ELi4ELi3EEENS4_18smem_ptr_flag_bitsILi16EEENSU_INS5_IJNSA_ILi8EEESH_EEENS5_IJSH_SB_EEEEEEEvNS4_8identityES13_S1D_vS1E_EENS_8epilogue10collective6detail29Sm90TmaWarpSpecializedAdapterINS1H_15DefaultEpilogueISJ_SK_SK_NS1G_6thread17LinearCombinationISJ_Li1EffLNS1L_9ScaleType4KindE0ELNS_15FloatRoundStyleE2ESJ_EENS1_15EpilogueDefaultEEEEEvvEEEEvNT_6ParamsE)
        .other          _ZN7cutlass13device_kernelINS_4gemm6kernel13GemmUniversalIN4cute5tupleIJiiiiEEENS1_10collective13CollectiveMmaINS1_34MainloopSm90TmaGmmaWarpSpecializedILi8ENS5_IJNS4_1CILi1EEESB_SB_EEENS1_35KernelTmaWarpSpecializedCooperativeEEENS5_IJNSA_ILi192EEENSA_ILi224EEENSA_ILi32EEEEEENS_10bfloat16_tENS5_IJlSB_lEEESJ_SK_NS4_8TiledMMAINS4_8MMA_AtomIJNS4_4SM904GMMA27MMA_64x32x16_F32BF16BF16_SSILNSO_5MajorE0ELSQ_0ELNSO_7ScaleInE1ELSR_1EEEEEENS4_6LayoutINS5_IJNSA_ILi2EEESB_SB_EEENS5_IJSB_NSA_ILi0EEESX_EEEEENS5_IJNS4_10UnderscoreES10_S10_EEEEENS4_13SM90_TMA_LOADENS4_14ComposedLayoutINS4_7SwizzleILi2ELi4ELi3EEENS4_18smem_ptr_flag_bitsILi16EEENSU_INS5_IJNSA_ILi8EEESH_EEENS5_IJSH_SB_EEEEEEEvNS4_8identityES13_S1D_vS1E_EENS_8epilogue10collective6detail29Sm90TmaWarpSpecializedAdapterINS1H_15DefaultEpilogueISJ_SK_SK_NS1G_6thread17LinearCombinationISJ_Li1EffLNS1L_9ScaleType4KindE0ELNS_15FloatRoundStyleE2ESJ_EENS1_15EpilogueDefaultEEEEEvvEEEEvNT_6ParamsE,@"STO_CUDA_ENTRY STV_DEFAULT"
_ZN7cutlass13device_kernelINS_4gemm6kernel13GemmUniversalIN4cute5tupleIJiiiiEEENS1_10collective13CollectiveMmaINS1_34MainloopSm90TmaGmmaWarpSpecializedILi8ENS5_IJNS4_1CILi1EEESB_SB_EEENS1_35KernelTmaWarpSpecializedCooperativeEEENS5_IJNSA_ILi192EEENSA_ILi224EEENSA_ILi32EEEEEENS_10bfloat16_tENS5_IJlSB_lEEESJ_SK_NS4_8TiledMMAINS4_8MMA_AtomIJNS4_4SM904GMMA27MMA_64x32x16_F32BF16BF16_SSILNSO_5MajorE0ELSQ_0ELNSO_7ScaleInE1ELSR_1EEEEEENS4_6LayoutINS5_IJNSA_ILi2EEESB_SB_EEENS5_IJSB_NSA_ILi0EEESX_EEEEENS5_IJNS4_10UnderscoreES10_S10_EEEEENS4_13SM90_TMA_LOADENS4_14ComposedLayoutINS4_7SwizzleILi2ELi4ELi3EEENS4_18smem_ptr_flag_bitsILi16EEENSU_INS5_IJNSA_ILi8EEESH_EEENS5_IJSH_SB_EEEEEEEvNS4_8identityES13_S1D_vS1E_EENS_8epilogue10collective6detail29Sm90TmaWarpSpecializedAdapterINS1H_15DefaultEpilogueISJ_SK_SK_NS1G_6thread17LinearCombinationISJ_Li1EffLNS1L_9ScaleType4KindE0ELNS_15FloatRoundStyleE2ESJ_EENS1_15EpilogueDefaultEEEEEvvEEEEvNT_6ParamsE:
[----:B------:R-:W0:Y:S02]  /*0000*/  LDC R1, c[0x0][0x28] ;  /* 0x00000a00ff017b82 */ /* 0x000e240000000800 */
[----:B0-----:R-:W-:Y:S01]  /*0010*/  VIADD R1, R1, 0xfffffe98 ;  /* 0xfffffe9801017836 */ /* 0x001fe20000000000 */
[----:B------:R-:W0:Y:S01]  /*0020*/  S2R R2, SR_TID.X ;  /* 0x0000000000027919 */ /* 0x000e220000002100 */
[----:B------:R-:W-:Y:S01]  /*0030*/  ELECT P0, URZ, PT ;  /* 0x00000000003f782f */ /* 0x000fe20003800000 */
[----:B------:R-:W-:Y:S01]  /*0040*/  BSSY B0, `(.L_x_0) ;  /* 0x000000f000007945 */ /* 0x000fe20003800000 */
[--C-:B0-----:R-:W-:Y:S02]  /*0050*/  SHF.R.U32.HI R0, RZ, 0x5, R2.reuse ;  /* 0x00000005ff007819 */ /* 0x101fe40000011602 */
[----:B------:R-:W-:-:S03]  /*0060*/  SHF.R.U32.HI R2, RZ, 0x7, R2 ;  /* 0x00000007ff027819 */ /* 0x000fc60000011602 */
[----:B------:R-:W0:Y:S04]  /*0070*/  SHFL.IDX PT, R3, R0, RZ, 0x1f ;  /* 0x00001fff00037589 */ /* 0x000e2800000e0000 */
[----:B------:R1:W2:Y:S01]  /*0080*/  SHFL.IDX PT, R5, R2, RZ, 0x1f ;  /* 0x00001fff02057589 */ /* 0x0002a200000e0000 */
[----:B0-----:R-:W-:-:S13]  /*0090*/  ISETP.NE.OR P0, PT, R3, RZ, !P0 ;  /* 0x000000ff0300720c */ /* 0x001fda0004705670 */
[----:B-12---:R-:W-:Y:S05]  /*00a0*/  @P0 BRA `(.L_x_1) ;  /* 0x0000000000200947 */ /* 0x006fea0003800000 */
[----:B------:R-:W-:Y:S02]  /*00b0*/  ULDC.64 UR4, c[0x0][0x198] ;  /* 0x0000660000047ab9 */ /* 0x000fe40000000a00 */
[----:B------:R-:W-:Y:S02]  /*00c0*/  UIADD3 UR6, UP0, UR4, 0xf0, URZ ;  /* 0x000000f004067890 */ /* 0x000fe4000ff1e03f */
[----:B------:R-:W-:Y:S02]  /*00d0*/  UIADD3 UR4, UP1, UR4, 0x1f0, URZ ;  /* 0x000001f004047890 */ /* 0x000fe4000ff3e03f */
[----:B------:R-:W-:Y:S02]  /*00e0*/  UIADD3.X UR7, URZ, UR5, URZ, UP0, !UPT ;  /* 0x000000053f077290 */ /* 0x000fe400087fe43f */
[----:B------:R-:W-:-:S07]  /*00f0*/  UIADD3.X UR5, URZ, UR5, URZ, UP1, !UPT ;  /* 0x000000053f057290 */ /* 0x000fce0008ffe43f */
[----:B------:R0:W-:Y:S02]  /*0100*/  UTMACCTL.PF [UR6] ;  /* 0x00000000060079b9 */ /* 0x0001e40008040000 */
[----:B------:R0:W-:Y:S02]  /*0110*/  UTMACCTL.PF [UR4] ;  /* 0x00000000040079b9 */ /* 0x0001e40008040000 */
[----:B0-----:R-:W-:Y:S01]  /*0120*/  NOP ;  /* 0x0000000000007918 */ /* 0x001fe20000000000 */
.L_x_1:
[----:B------:R-:W-:Y:S05]  /*0130*/  BSYNC B0 ;  /* 0x0000000000007941 */ /* 0x000fea0003800000 */
.L_x_0:
[----:B------:R-:W0:Y:S02]  /*0140*/  SHFL.IDX PT, R2, R0, RZ, 0x1f ;  /* 0x00001fff00027589 */ /* 0x000e2400000e0000 */
[----:B0-----:R-:W-:-:S13]  /*0150*/  ISETP.NE.AND P0, PT, R2, RZ, PT ;  /* 0x000000ff0200720c */ /* 0x001fda0003f05270 */
[----:B------:R-:W-:Y:S05]  /*0160*/  @P0 BRA `(.L_x_2) ;  /* 0x0000000000840947 */ /* 0x000fea0003800000 */
[----:B------:R-:W-:Y:S01]  /*0170*/  ELECT P0, URZ, PT ;  /* 0x00000000003f782f */ /* 0x000fe20003800000 */
[----:B------:R-:W-:-:S12]  /*0180*/  BSSY B0, `(.L_x_2) ;  /* 0x000001f000007945 */ /* 0x000fd80003800000 */
[----:B------:R-:W-:Y:S05]  /*0190*/  @!P0 BRA `(.L_x_3) ;  /* 0x0000000000748947 */ /* 0x000fea0003800000 */
[----:B------:R-:W0:Y:S01]  /*01a0*/  S2UR UR8, SR_CgaCtaId ;  /* 0x00000000000879c3 */ /* 0x000e220000008800 */
[----:B------:R-:W-:Y:S01]  /*01b0*/  UMOV UR4, 0x400 ;  /* 0x0000040000047882 */ /* 0x000fe20000000000 */
[----:B------:R-:W-:Y:S01]  /*01c0*/  UMOV UR5, 0x1 ;  /* 0x0000000100057882 */ /* 0x000fe20000000000 */
[----:B------:R-:W-:Y:S02]  /*01d0*/  UMOV UR6, 0x100 ;  /* 0x0000010000067882 */ /* 0x000fe40000000000 */
[----:B------:R-:W-:-:S04]  /*01e0*/  UIADD3 UR6, -UR6, 0x100000, URZ ;  /* 0x0010000006067890 */ /* 0x000fc8000fffe13f */
[----:B------:R-:W-:Y:S02]  /*01f0*/  USHF.L.U32 UR7, UR6, 0xb, URZ ;  /* 0x0000000b06077899 */ /* 0x000fe4000800063f */
[----:B------:R-:W-:Y:S02]  /*0200*/  USHF.L.U32 UR6, UR6, 0x1, URZ ;  /* 0x0000000106067899 */ /* 0x000fe4000800063f */
[----:B0-----:R-:W-:Y:S02]  /*0210*/  ULEA UR8, UR8, UR4, 0x18 ;  /* 0x0000000408087291 */ /* 0x001fe4000f8ec03f */
[----:B------:R-:W-:-:S04]  /*0220*/  UIADD3 UR4, -UR5, 0x100000, URZ ;  /* 0x0010000005047890 */ /* 0x000fc8000fffe13f */
[----:B------:R-:W-:Y:S02]  /*0230*/  USHF.L.U32 UR5, UR4, 0xb, URZ ;  /* 0x0000000b04057899 */ /* 0x000fe4000800063f */
[----:B------:R-:W-:Y:S01]  /*0240*/  USHF.L.U32 UR4, UR4, 0x1, URZ ;  /* 0x0000000104047899 */ /* 0x000fe2000800063f */
[----:B------:R-:W0:Y:S11]  /*0250*/  FENCE.VIEW.ASYNC.S ;  /* 0x00000000000073c6 */ /* 0x000e360000000000 */
[----:B0-----:R0:W1:Y:S01]  /*0260*/  SYNCS.EXCH.64 URZ, [UR8], UR4 ;  /* 0x00000004083f75b2 */ /* 0x0010620008000100 */
[----:B------:R0:W2:Y:S01]  /*0270*/  SYNCS.EXCH.64 URZ, [UR8+0x40], UR6 ;  /* 0x00004006083f75b2 */ /* 0x0000a20008000100 */
[----:B------:R0:W3:Y:S01]  /*0280*/  SYNCS.EXCH.64 URZ, [UR8+0x8], UR4 ;  /* 0x00000804083f75b2 */ /* 0x0000e20008000100 */
[----:B------:R0:W4:Y:S01]  /*0290*/  SYNCS.EXCH.64 URZ, [UR8+0x48], UR6 ;  /* 0x00004806083f75b2 */ /* 0x0001220008000100 */
[----:B------:R0:W0:Y:S01]  /*02a0*/  SYNCS.EXCH.64 URZ, [UR8+0x10], UR4 ;  /* 0x00001004083f75b2 */ /* 0x0000220008000100 */
        /* <DEDUP_REMOVED lines=11> */
[----:B------:R-:W-:Y:S01]  /*0360*/  NOP ;  /* 0x0000000000007918 */ /* 0x000fe20000000000 */
.L_x_3:
[----:B0-----:R-:W-:Y:S05]  /*0370*/  BSYNC B0 ;  /* 0x0000000000007941 */ /* 0x001fea0003800000 */
.L_x_2:
[----:B------:R-:W0:Y:S01]  /*0380*/  SHFL.IDX PT, R0, R0, RZ, 0x1f ;  /* 0x00001fff00007589 */ /* 0x000e2200000e0000 */
[----:B------:R-:W5:Y:S01]  /*0390*/  LDC R2, c[0x0][0x65c] ;  /* 0x00019700ff027b82 */ /* 0x000f620000000800 */
[----:B------:R-:W-:Y:S02]  /*03a0*/  ELECT P0, URZ, PT ;  /* 0x00000000003f782f */ /* 0x000fe40003800000 */
[----:B------:R-:W-:Y:S01]  /*03b0*/  SHF.R.S32.HI R6, RZ, 0x1f, R3 ;  /* 0x0000001fff067819 */ /* 0x000fe20000011403 */
[----:B------:R-:W1:Y:S01]  /*03c0*/  S2R R4, SR_CTAID.Y ;  /* 0x0000000000047919 */ /* 0x000e620000002600 */
[----:B------:R-:W-:Y:S01]  /*03d0*/  UMOV UR4, 0x20 ;  /* 0x0000002000047882 */ /* 0x000fe20000000000 */
[C---:B------:R-:W-:Y:S01]  /*03e0*/  ISETP.NE.AND P2, PT, R5.reuse, RZ, PT ;  /* 0x000000ff0500720c */ /* 0x040fe20003f45270 */
[----:B------:R-:W-:Y:S01]  /*03f0*/  VIADD R10, R5, 0xffffffff ;  /* 0xffffffff050a7836 */ /* 0x000fe20000000000 */
[----:B------:R-:W-:Y:S01]  /*0400*/  LEA.HI R6, R6, R3, RZ, 0x2 ;  /* 0x0000000306067211 */ /* 0x000fe200078f10ff */
[----:B------:R-:W-:Y:S01]  /*0410*/  NOP ;  /* 0x0000000000007918 */ /* 0x000fe20000000000 */
[----:B------:R-:W-:Y:S01]  /*0420*/  NOP ;  /* 0x0000000000007918 */ /* 0x000fe20000000000 */
[----:B------:R-:W-:-:S02]  /*0430*/  LOP3.LUT R17, R17, 0xfffffff7, RZ, 0xc0, !PT ;  /* 0xfffffff711117812 */ /* 0x000fc400078ec0ff */
[----:B------:R-:W-:Y:S02]  /*0440*/  ISETP.GE.U32.AND P1, PT, R10, 0x2, PT ;  /* 0x000000020a00780c */ /* 0x000fe40003f26070 */
[----:B0-----:R-:W-:Y:S02]  /*0450*/  ISETP.NE.OR P0, PT, R0, RZ, !P0 ;  /* 0x000000ff0000720c */ /* 0x001fe40004705670 */
[----:B-----5:R-:W-:Y:S02]  /*0460*/  ISETP.NE.AND P3, PT, R2, 0x1, PT ;  /* 0x000000010200780c */ /* 0x020fe40003f65270 */
[----:B------:R-:W0:Y:S01]  /*0470*/  S2R R2, SR_CTAID.X ;  /* 0x0000000000027919 */ /* 0x000e220000002500 */
[----:B------:R-:W-:-:S05]  /*0480*/  LOP3.LUT R0, R6, 0xfffffffc, RZ, 0xc0, !PT ;  /* 0xfffffffc06007812 */ /* 0x000fca00078ec0ff */
[----:B------:R-:W-:Y:S02]  /*0490*/  IMAD.IADD R0, R3, 0x1, -R0 ;  /* 0x0000000103007824 */ /* 0x000fe400078e0a00 */
[----:B------:R-:W-:Y:S01]  /*04a0*/  IMAD.MOV.U32 R3, RZ, RZ, RZ ;  /* 0x000000ffff037224 */ /* 0x000fe200078e00ff */
[----:B------:R-:W-:Y:S01]  /*04b0*/  VOTEU.ALL UP0, P0 ;  /* 0x00000000003f7886 */ /* 0x000fe20000000000 */
[----:B------:R-:W-:Y:S01]  /*04c0*/  VOTEU.ALL UP1, P0 ;  /* 0x00000000003f7886 */ /* 0x000fe20000020000 */
[----:B------:R-:W0:Y:S01]  /*04d0*/  @P3 LDC R9, c[0x0][0x10] ;  /* 0x00000400ff093b82 */ /* 0x000e220000000800 */
[----:B-1----:R-:W-:Y:S01]  /*04e0*/  @P3 IMAD.MOV.U32 R6, RZ, RZ, R4 ;  /* 0x000000ffff063224 */ /* 0x002fe200078e0004 */
[----:B------:R-:W-:Y:S01]  /*04f0*/  @P3 LOP3.LUT R17, R17, 0x8, RZ, 0xfc, !PT ;  /* 0x0000000811113812 */ /* 0x000fe200078efcff */
[----:B------:R-:W-:Y:S01]  /*0500*/  @!UP0 UMOV UR6, 0x400 ;  /* 0x0000040000068882 */ /* 0x000fe20000000000 */
[----:B------:R-:W-:-:S04]  /*0510*/  @!UP0 UIADD3 UR4, -UR4, 0x100000, URZ ;  /* 0x0010000004048890 */ /* 0x000fc8000fffe13f */
[----:B------:R-:W-:Y:S02]  /*0520*/  @!UP0 USHF.L.U32 UR5, UR4, 0xb, URZ ;  /* 0x0000000b04058899 */ /* 0x000fe4000800063f */
[----:B------:R-:W-:Y:S01]  /*0530*/  @!UP0 USHF.L.U32 UR4, UR4, 0x1, URZ ;  /* 0x0000000104048899 */ /* 0x000fe2000800063f */
[----:B------:R-:W-:Y:S01]  /*0540*/  @P3 IMAD.MOV.U32 R7, RZ, RZ, RZ ;  /* 0x000000ffff073224 */ /* 0x000fe200078e00ff */
[----:B------:R-:W1:Y:S08]  /*0550*/  @!UP0 S2UR UR7, SR_CgaCtaId ;  /* 0x00000000000789c3 */ /* 0x000e700000008800 */
[----:B------:R-:W5:Y:S01]  /*0560*/  @!P3 LDC R11, c[0x0][0xc] ;  /* 0x00000300ff0bbb82 */ /* 0x000f620000000800 */
[----:B0-----:R-:W-:-:S04]  /*0570*/  @P3 IMAD.WIDE.U32 R8, R2, R9, R6 ;  /* 0x0000000902083225 */ /* 0x001fc800078e0006 */
[----:B------:R-:W-:Y:S01]  /*0580*/  @P3 IMAD.MOV.U32 R12, RZ, RZ, R8 ;  /* 0x000000ffff0c3224 */ /* 0x000fe200078e0008 */
[----:B-1----:R-:W-:Y:S01]  /*0590*/  @!UP0 ULEA UR6, UR7, UR6, 0x18 ;  /* 0x0000000607068291 */ /* 0x002fe2000f8ec03f */
[----:B------:R-:W-:Y:S01]  /*05a0*/  VOTEU.ALL UP0, P0 ;  /* 0x00000000003f7886 */ /* 0x000fe20000000000 */
[----:B------:R-:W-:-:S04]  /*05b0*/  ISETP.NE.AND P0, PT, R0, 0x3, PT ;  /* 0x000000030000780c */ /* 0x000fc80003f05270 */
[----:B------:R-:W-:Y:S01]  /*05c0*/  ISETP.EQ.OR P0, PT, R0, RZ, !P0 ;  /* 0x000000ff0000720c */ /* 0x000fe20004702670 */
[----:B-----5:R-:W-:-:S03]  /*05d0*/  @!P3 IMAD.WIDE.U32 R6, R11, R4, R2 ;  /* 0x000000040b06b225 */ /* 0x020fc600078e0002 */
[----:B------:R-:W-:Y:S01]  /*05e0*/  ISETP.EQ.AND P0, PT, R5, RZ, P0 ;  /* 0x000000ff0500720c */ /* 0x000fe20000702270 */
[----:B------:R-:W-:Y:S01]  /*05f0*/  @P3 IMAD.MOV.U32 R5, RZ, RZ, RZ ;  /* 0x000000ffff053224 */ /* 0x000fe200078e00ff */
[----:B------:R-:W0:Y:S02]  /*0600*/  FENCE.VIEW.ASYNC.S ;  /* 0x00000000000073c6 */ /* 0x000e240000000000 */
[----:B0-----:R0:W2:Y:S01]  /*0610*/  @!UP0 SYNCS.EXCH.64 URZ, [UR6+0x90], UR4 ;  /* 0x00009004063f85b2 */ /* 0x0010a20008000100 */
[----:B------:R-:W-:Y:S02]  /*0620*/  @!P3 IMAD.MOV.U32 R12, RZ, RZ, R6 ;  /* 0x000000ffff0cb224 */ /* 0x000fe400078e0006 */
[----:B------:R-:W-:Y:S01]  /*0630*/  @P3 IMAD.IADD R16, R9, 0x1, R5 ;  /* 0x0000000109103824 */ /* 0x000fe200078e0205 */
[----:B------:R-:W-:Y:S01]  /*0640*/  SEL R5, RZ, 0x1, !P0 ;  /* 0x00000001ff057807 */ /* 0x000fe20004000000 */
[----:B------:R-:W-:Y:S01]  /*0650*/  @!P3 IMAD.MOV.U32 R16, RZ, RZ, R7 ;  /* 0x000000ffff10b224 */ /* 0x000fe200078e0007 */
[----:B------:R0:W-:Y:S02]  /*0660*/  STL [R1+0x8c], R12 ;  /* 0x00008c0c01007387 */ /* 0x0001e40000100800 */
[----:B------:R-:W-:-:S02]  /*0670*/  SEL R5, R5, 0x2, P1 ;  /* 0x0000000205057807 */ /* 0x000fc40000800000 */
[----:B------:R0:W-:Y:S04]  /*0680*/  STL [R1+0x88], R16 ;  /* 0x0000881001007387 */ /* 0x0001e80000100800 */
[----:B------:R0:W-:Y:S01]  /*0690*/  STL [R1+0x80], R5 ;  /* 0x0000800501007387 */ /* 0x0001e20000100800 */
[----:B------:R0:W2:Y:S01]  /*06a0*/  @!UP1 SYNCS.EXCH.64 URZ, [UR6+0x98], UR4 ;  /* 0x00009804063f95b2 */ /* 0x0000a20008000100 */
[----:B------:R-:W-:Y:S01]  /*06b0*/  NOP ;  /* 0x0000000000007918 */ /* 0x000fe20000000000 */
[----:B--234-:R-:W-:Y:S06]  /*06c0*/  BAR.SYNC.DEFER_BLOCKING 0x0 ;  /* 0x0000000000007b1d */ /* 0x01cfec0000010000 */
[----:B------:R-:W-:Y:S05]  /*06d0*/  @!P2 BRA `(.L_x_4) ;  /* 0x0000011c0008a947 */ /* 0x000fea0003800000 */
[----:B------:R-:W-:-:S13]  /*06e0*/  ISETP.GT.U32.AND P0, PT, R10, 0x1, PT ;  /* 0x000000010a00780c */ /* 0x000fda0003f04070 */
[----:B0-----:R-:W-:Y:S05]  /*06f0*/  @P0 EXIT ;  /* 0x000000000000094d */ /* 0x001fea0003800000 */
[----:B------:R-:W-:Y:S01]  /*0700*/  IMAD.MOV.U32 R5, RZ, RZ, -0x1 ;  /* 0xffffffffff057424 */ /* 0x000fe200078e00ff */
[----:B------:R-:W-:Y:S01]  /*0710*/  ULDC.64 UR4, c[0x0][0x650] ;  /* 0x0001940000047ab9 */ /* 0x000fe20000000a00 */
[----:B------:R-:W-:Y:S01]  /*0720*/  PRMT R0, RZ, 0x7610, R0 ;  /* 0x00007610ff007816 */ /* 0x000fe20000000000 */
[----:B------:R-:W-:Y:S01]  /*0730*/  IMAD.MOV.U32 R18, RZ, RZ, -0x1 ;  /* 0xffffffffff127424 */ /* 0x000fe200078e00ff */
[----:B------:R-:W-:Y:S01]  /*0740*/  ISETP.GE.U32.AND P0, PT, R12, UR4, PT ;  /* 0x000000040c007c0c */ /* 0x000fe2000bf06070 */
[----:B------:R0:W-:Y:S01]  /*0750*/  STL [R1+0x84], R5 ;  /* 0x0000840501007387 */ /* 0x0001e20000100800 */
[----:B------:R-:W-:Y:S02]  /*0760*/  IMAD.MOV.U32 R22, RZ, RZ, -0x1 ;  /* 0xffffffffff167424 */ /* 0x000fe400078e00ff */
[----:B------:R-:W-:-:S13]  /*0770*/  ISETP.GE.U32.AND.EX P0, PT, R16, UR5, PT, P0 ;  /* 0x0000000510007c0c */ /* 0x000fda000bf06100 */
[----:B0-----:R-:W-:Y:S05]  /*0780*/  @P0 BRA `(.L_x_5) ;  /* 0x0000000400640947 */ /* 0x001fea0003800000 */
[----:B------:R-:W0:Y:S01]  /*0790*/  LDC.64 R14, c[0x0][0x628] ;  /* 0x00018a00ff0e7b82 */ /* 0x000e220000000a00 */
[----:B------:R-:W-:Y:S02]  /*07a0*/  IMAD.MOV.U32 R6, RZ, RZ, R12 ;  /* 0x000000ffff067224 */ /* 0x000fe400078e000c */
[----:B------:R-:W-:-:S05]  /*07b0*/  IMAD.MOV.U32 R7, RZ, RZ, R16 ;  /* 0x000000ffff077224 */ /* 0x000fca00078e0010 */
[----:B------:R-:W1:Y:S08]  /*07c0*/  LDC R0, c[0x0][0x630] ;  /* 0x00018c00ff007b82 */ /* 0x000e700000000800 */
[----:B------:R-:W2:Y:S01]  /*07d0*/  LDC.64 R18, c[0x0][0x620] ;  /* 0x00018800ff127b82 */ /* 0x000ea20000000a00 */
[----:B0-----:R-:W-:-:S04]  /*07e0*/  ISETP.NE.U32.AND P0, PT, R14, RZ, PT ;  /* 0x000000ff0e00720c */ /* 0x001fc80003f05070 */
[----:B------:R-:W-:-:S13]  /*07f0*/  ISETP.NE.AND.EX P0, PT, R15, RZ, PT, P0 ;  /* 0x000000ff0f00720c */ /* 0x000fda0003f05300 */
[----:B-12---:R-:W-:Y:S05]  /*0800*/  @!P0 BRA `(.L_x_6) ;  /* 0x0000000000288947 */ /* 0x006fea0003800000 */
[----:B------:R-:W0:Y:S02]  /*0810*/  LDC R5, c[0x0][0x634] ;  /* 0x00018d00ff057b82 */ /* 0x000e240000000800 */
[----:B0-----:R-:W-:-:S05]  /*0820*/  IADD3 R5, P0, R12, R5, RZ ;  /* 0x000000050c057210 */ /* 0x001fca0007f1e0ff */
[----:B------:R-:W-:-:S04]  /*0830*/  IMAD.X R13, RZ, RZ, R16, P0 ;  /* 0x000000ffff0d7224 */ /* 0x000fc800000e0610 */
[----:B------:R-:W-:-:S04]  /*0840*/  IMAD.WIDE.U32 R6, R13, R14, RZ ;  /* 0x0000000e0d067225 */ /* 0x000fc800078e00ff */
[----:B------:R-:W-:-:S04]  /*0850*/  IMAD.WIDE.U32 R8, P0, R5, R15, R6 ;  /* 0x0000000f05087225 */ /* 0x000fc80007800006 */
[----:B------:R-:W-:-:S04]  /*0860*/  IMAD.WIDE.U32 R6, R5, R14, RZ ;  /* 0x0000000e05067225 */ /* 0x000fc800078e00ff */
[----:B------:R-:W-:Y:S01]  /*0870*/  IMAD.X R11, RZ, RZ, RZ, P0 ;  /* 0x000000ffff0b7224 */ /* 0x000fe200000e06ff */
[----:B------:R-:W-:Y:S01]  /*0880*/  IADD3 RZ, P0, R7, R8, RZ ;  /* 0x0000000807ff7210 */ /* 0x000fe20007f1e0ff */
[----:B------:R-:W-:-:S04]  /*0890*/  IMAD.MOV.U32 R10, RZ, RZ, R9 ;  /* 0x000000ffff0a7224 */ /* 0x000fc800078e0009 */
[----:B------:R-:W-:-:S08]  /*08a0*/  IMAD.WIDE.U32.X R6, R13, R15, R10, P0 ;  /* 0x0000000f0d067225 */ /* 0x000fd000000e040a */
.L_x_6:
[-CC-:B------:R-:W-:Y:S01]  /*08b0*/  SHF.R.U64 R24, R6, R0.reuse, R7.reuse ;  /* 0x0000000006187219 */ /* 0x180fe20000001207 */
[----:B------:R-:W0:Y:S01]  /*08c0*/  LDC.64 R20, c[0x0][0x640] ;  /* 0x00019000ff147b82 */ /* 0x000e220000000a00 */
[----:B------:R-:W-:Y:S01]  /*08d0*/  SHF.R.U32.HI R3, RZ, R0, R7 ;  /* 0x00000000ff037219 */ /* 0x000fe20000011607 */
[----:B------:R-:W-:Y:S01]  /*08e0*/  ULDC UR4, c[0x0][0x150] ;  /* 0x0000540000047ab9 */ /* 0x000fe20000000800 */
[----:B------:R-:W-:Y:S01]  /*08f0*/  IADD3 R5, P0, RZ, -R24, RZ ;  /* 0x80000018ff057210 */ /* 0x000fe20007f1e0ff */
[----:B------:R-:W-:Y:S01]  /*0900*/  IMAD.MOV.U32 R6, RZ, RZ, R12 ;  /* 0x000000ffff067224 */ /* 0x000fe200078e000c */
[----:B------:R-:W-:Y:S01]  /*0910*/  I2FP.F32.U32 R0, R2 ;  /* 0x0000000200007245 */ /* 0x000fe20000201000 */
[----:B------:R-:W-:Y:S02]  /*0920*/  IMAD.MOV.U32 R7, RZ, RZ, R16 ;  /* 0x000000ffff077224 */ /* 0x000fe400078e0010 */
[----:B------:R-:W1:Y:S01]  /*0930*/  LDC R10, c[0x0][0x618] ;  /* 0x00018600ff0a7b82 */ /* 0x000e620000000800 */
[----:B------:R-:W-:-:S02]  /*0940*/  IMAD.X R9, RZ, RZ, ~R3, P0 ;  /* 0x000000ffff097224 */ /* 0x000fc400000e0e03 */
[----:B------:R-:W-:Y:S01]  /*0950*/  FMUL R0, R0, UR4 ;  /* 0x0000000400007c20 */ /* 0x000fe20008400000 */
[----:B------:R-:W-:Y:S01]  /*0960*/  IMAD.WIDE.U32 R6, R5, R18, R6 ;  /* 0x0000001205067225 */ /* 0x000fe200078e0006 */
[----:B------:R-:W-:-:S03]  /*0970*/  ULDC UR4, c[0x0][0x154] ;  /* 0x0000550000047ab9 */ /* 0x000fc60000000800 */
[----:B------:R-:W-:Y:S01]  /*0980*/  IMAD R8, R9, R18, RZ ;  /* 0x0000001209087224 */ /* 0x000fe200078e02ff */
[----:B------:R-:W2:Y:S01]  /*0990*/  LDC R3, c[0x0][0x144] ;  /* 0x00005100ff037b82 */ /* 0x000ea20000000800 */
[----:B------:R-:W3:Y:S01]  /*09a0*/  F2I.U32.TRUNC.NTZ R0, R0 ;  /* 0x0000000000007305 */ /* 0x000ee2000020f000 */
[----:B------:R-:W-:Y:S02]  /*09b0*/  IMAD.MOV.U32 R9, RZ, RZ, -0x1 ;  /* 0xffffffffff097424 */ /* 0x000fe400078e00ff */
[----:B------:R-:W-:-:S04]  /*09c0*/  IMAD R5, R5, R19, R8 ;  /* 0x0000001305057224 */ /* 0x000fc800078e0208 */
[----:B------:R-:W4:Y:S01]  /*09d0*/  LDC R14, c[0x0][0x608] ;  /* 0x00018200ff0e7b82 */ /* 0x000f220000000800 */
[----:B------:R-:W-:Y:S01]  /*09e0*/  IMAD.IADD R7, R7, 0x1, R5 ;  /* 0x0000000107077824 */ /* 0x000fe200078e0205 */
[----:B0-----:R-:W-:Y:S02]  /*09f0*/  ISETP.NE.U32.AND P0, PT, R20, RZ, PT ;  /* 0x000000ff1400720c */ /* 0x001fe40003f05070 */
[----:B------:R-:W-:Y:S02]  /*0a00*/  I2FP.F32.U32 R5, R4 ;  /* 0x0000000400057245 */ /* 0x000fe40000201000 */
[----:B------:R-:W-:Y:S02]  /*0a10*/  ISETP.NE.AND.EX P0, PT, R21, RZ, PT, P0 ;  /* 0x000000ff1500720c */ /* 0x000fe40003f05300 */
[----:B------:R-:W0:Y:S01]  /*0a20*/  LDC R8, c[0x0][0x658] ;  /* 0x00019600ff087b82 */ /* 0x000e220000000800 */
[-CC-:B-1----:R-:W-:Y:S01]  /*0a30*/  SHF.R.U64 R12, R6, R10.reuse, R7.reuse ;  /* 0x0000000a060c7219 */ /* 0x182fe20000001207 */
[----:B---3--:R-:W-:Y:S01]  /*0a40*/  IMAD.MOV R6, RZ, RZ, -R0 ;  /* 0x000000ffff067224 */ /* 0x008fe200078e0a00 */
[----:B------:R-:W-:-:S05]  /*0a50*/  SHF.R.U32.HI R7, RZ, R10, R7 ;  /* 0x0000000aff077219 */ /* 0x000fca0000011607 */
[----:B------:R-:W1:Y:S01]  /*0a60*/  LDC R13, c[0x0][0x148] ;  /* 0x00005200ff0d7b82 */ /* 0x000e620000000800 */
[----:B--2---:R-:W-:Y:S02]  /*0a70*/  IMAD R0, R3, R6, R2 ;  /* 0x0000000603007224 */ /* 0x004fe400078e0202 */
[----:B------:R-:W-:-:S04]  /*0a80*/  FMUL R3, R5, UR4 ;  /* 0x0000000405037c20 */ /* 0x000fc80008400000 */
[----:B------:R2:W3:Y:S01]  /*0a90*/  F2I.U32.TRUNC.NTZ R11, R3 ;  /* 0x00000003000b7305 */ /* 0x0004e2000020f000 */
[----:B------:R-:W1:Y:S01]  /*0aa0*/  LDC R19, c[0x0][0x600] ;  /* 0x00018000ff137b82 */ /* 0x000e620000000800 */
[-CC-:B----4-:R-:W-:Y:S02]  /*0ab0*/  SHF.R.U64 R25, R12, R14.reuse, R7.reuse ;  /* 0x0000000e0c197219 */ /* 0x190fe40000001207 */
[----:B------:R-:W-:Y:S01]  /*0ac0*/  SHF.R.U32.HI R5, RZ, R14, R7 ;  /* 0x0000000eff057219 */ /* 0x000fe20000011607 */
[----:B------:R-:W-:-:S04]  /*0ad0*/  IMAD.MOV.U32 R7, RZ, RZ, 0x1 ;  /* 0x00000001ff077424 */ /* 0x000fc800078e00ff */
[----:B------:R-:W4:Y:S01]  /*0ae0*/  LDC R16, c[0x0][0x648] ;  /* 0x00019200ff107b82 */ /* 0x000f220000000800 */
[-C--:B0-----:R-:W-:Y:S02]  /*0af0*/  SHF.L.U32 R2, R9, R8.reuse, RZ ;  /* 0x0000000809027219 */ /* 0x081fe400000006ff */
[-CC-:B------:R-:W-:Y:S02]  /*0b00*/  SHF.R.U64 R14, R25, R8.reuse, R5.reuse ;  /* 0x00000008190e7219 */ /* 0x180fe40000001205 */
[----:B------:R-:W-:Y:S02]  /*0b10*/  SHF.R.U32.HI R15, RZ, R8, R5 ;  /* 0x00000008ff0f7219 */ /* 0x000fe40000011605 */
[----:B------:R-:W-:Y:S01]  /*0b20*/  LOP3.LUT R10, RZ, R2, RZ, 0x33, !PT ;  /* 0x00000002ff0a7212 */ /* 0x000fe200078e33ff */
[----:B------:R-:W0:Y:S01]  /*0b30*/  LDC R23, c[0x0][0x638] ;  /* 0x00018e00ff177b82 */ /* 0x000e220000000800 */
[----:B------:R-:W-:Y:S01]  /*0b40*/  SHF.L.U32 R5, R7, R8, RZ ;  /* 0x0000000807057219 */ /* 0x000fe200000006ff */
[----:B------:R-:W-:-:S02]  /*0b50*/  IMAD.MOV.U32 R2, RZ, RZ, R14 ;  /* 0x000000ffff027224 */ /* 0x000fc400078e000e */
[----:B--2---:R-:W-:-:S04]  /*0b60*/  IMAD.MOV.U32 R3, RZ, RZ, R15 ;  /* 0x000000ffff037224 */ /* 0x004fc800078e000f */
[----:B------:R-:W2:Y:S01]  /*0b70*/  LDC R18, c[0x0][0x610] ;  /* 0x00018400ff127b82 */ /* 0x000ea20000000800 */
[----:B---3--:R-:W-:Y:S05]  /*0b80*/  @!P0 BRA `(.L_x_7) ;  /* 0x0000000000288947 */ /* 0x008fea0003800000 */
[----:B------:R-:W3:Y:S02]  /*0b90*/  LDC R9, c[0x0][0x64c] ;  /* 0x00019300ff097b82 */ /* 0x000ee40000000800 */
[----:B---3--:R-:W-:-:S05]  /*0ba0*/  IADD3 R9, P0, R14, R9, RZ ;  /* 0x000000090e097210 */ /* 0x008fca0007f1e0ff */
        /* <DEDUP_REMOVED lines=8> */
.L_x_7:
[----:B------:R3:W-:Y:S01]  /*0c30*/  STL [R1+0x84], R24 ;  /* 0x0000841801007387 */ /* 0x0007e20000100800 */
[----:B----4-:R-:W-:Y:S01]  /*0c40*/  SHF.R.U64 R2, R2, R16, R3 ;  /* 0x0000001002027219 */ /* 0x010fe20000001203 */
[----:B-1----:R-:W-:Y:S01]  /*0c50*/  VIADD R3, R19, 0xffffffff ;  /* 0xffffffff13037836 */ /* 0x002fe20000000000 */
[----:B------:R-:W-:Y:S01]  /*0c60*/  LOP3.LUT R10, R25, R10, RZ, 0xc0, !PT ;  /* 0x0000000a190a7212 */ /* 0x000fe200078ec0ff */
[----:B------:R-:W-:Y:S02]  /*0c70*/  IMAD.MOV R11, RZ, RZ, -R11 ;  /* 0x000000ffff0b7224 */ /* 0x000fe400078e0a0b */
[----:B------:R-:W-:Y:S01]  /*0c80*/  IMAD.MOV R6, RZ, RZ, -R2 ;  /* 0x000000ffff067224 */ /* 0x000fe200078e0a02 */
[----:B------:R-:W-:Y:S01]  /*0c90*/  LOP3.LUT R3, R12, R3, RZ, 0xc0, !PT ;  /* 0x000000030c037212 */ /* 0x000fe200078ec0ff */
[----:B------:R-:W-:Y:S02]  /*0ca0*/  IMAD R5, R5, R2, R10 ;  /* 0x0000000205057224 */ /* 0x000fe400078e020a */
[----:B------:R-:W-:-:S02]  /*0cb0*/  @P3 IMAD R0, R13, R11, R4 ;  /* 0x0000000b0d003224 */ /* 0x000fc400078e0204 */
[----:B0-----:R-:W-:Y:S02]  /*0cc0*/  IMAD R2, R6, R23, R14 ;  /* 0x0000001706027224 */ /* 0x001fe400078e020e */
[----:B--2---:R-:W-:Y:S02]  /*0cd0*/  IMAD R18, R5, R18, R0 ;  /* 0x0000001205127224 */ /* 0x004fe400078e0200 */
[----:B------:R-:W-:Y:S02]  /*0ce0*/  IMAD R3, R2, R19, R3 ;  /* 0x0000001302037224 */ /* 0x000fe400078e0203 */
[----:B------:R-:W-:-:S03]  /*0cf0*/  IMAD.MOV.U32 R0, RZ, RZ, 0x1 ;  /* 0x00000001ff007424 */ /* 0x000fc600078e00ff */
[----:B------:R-:W-:Y:S02]  /*0d00*/  SEL R22, R3, R18, !P3 ;  /* 0x0000001203167207 */ /* 0x000fe40005800000 */
[----:B---3--:R-:W-:-:S07]  /*0d10*/  SEL R18, R18, R3, !P3 ;  /* 0x0000000312127207 */ /* 0x008fce0005800000 */
.L_x_5:
[----:B------:R-:W-:-:S08]  /*0d20*/  NOP ;  /* 0x0000000000007918 */ /* 0x000fd00000000000 */
[----:B------:R-:W0:Y:S02]  /*0d30*/  USETMAXREG.TRY_ALLOC.CTAPOOL UP0, 0xe8 ;  /* 0x000000e8000079c8 */ /* 0x000e240008000600 */
[----:B0-----:R-:W-:-:S13]  /*0d40*/  PLOP3.LUT P0, PT, PT, PT, UP0, 0x80, 0x0 ;  /* 0x000000000000781c */ /* 0x001fda0003f0f008 */
[----:B------:R-:W-:Y:S05]  /*0d50*/  @!P0 BRA `(.L_x_5) ;  /* 0xfffffffc00f08947 */ /* 0x000fea000383ffff */
[----:B------:R-:W-:Y:S01]  /*0d60*/  ULDC.64 UR4, c[0x0][0x598] ;  /* 0x0001660000047ab9 */ /* 0x000fe20000000a00 */
[----:B------:R-:W-:Y:S01]  /*0d70*/  ULDC.64 UR48, c[0x0][0x208] ;  /* 0x0000820000307ab9 */ /* 0x000fe20000000a00 */
[----:B------:R-:W-:-:S04]  /*0d80*/  ISETP.NE.U32.AND P0, PT, RZ, UR4, PT ;  /* 0x00000004ff007c0c */ /* 0x000fc8000bf05070 */
[----:B------:R-:W-:-:S13]  /*0d90*/  ISETP.NE.AND.EX P0, PT, RZ, UR5, PT, P0 ;  /* 0x00000005ff007c0c */ /* 0x000fda000bf05300 */
[----:B------:R-:W-:Y:S05]  /*0da0*/  @!P0 BRA `(.L_x_8) ;  /* 0x00000000001c8947 */ /* 0x000fea0003800000 */
[----:B------:R-:W0:Y:S02]  /*0db0*/  LDC.64 R2, c[0x0][0x598] ;  /* 0x00016600ff027b82 */ /* 0x000e240000000a00 */
[----:B0-----:R-:W2:Y:S02]  /*0dc0*/  LDG.E.64 R2, desc[UR48][R2.64] ;  /* 0x0000003002027981 */ /* 0x001ea4000c1e1b00 */
[----:B--2---:R-:W-:-:S04]  /*0dd0*/  ISETP.NE.U32.AND P0, PT, R2, RZ, PT ;  /* 0x000000ff0200720c */ /* 0x004fc80003f05070 */
[----:B------:R-:W-:-:S13]  /*0de0*/  ISETP.NE.AND.EX P0, PT, R3, RZ, PT, P0 ;  /* 0x000000ff0300720c */ /* 0x000fda0003f05300 */
[----:B------:R-:W-:Y:S05]  /*0df0*/  @!P0 BRA `(.L_x_8) ;  /* 0x0000000000088947 */ /* 0x000fea0003800000 */
[----:B------:R0:W5:Y:S01]  /*0e00*/  LD.E R2, desc[UR48][R2.64] ;  /* 0x0000003002027980 */ /* 0x000162000c101900 */
[----:B------:R-:W-:Y:S05]  /*0e10*/  BRA `(.L_x_9) ;  /* 0x0000000000247947 */ /* 0x000fea0003800000 */
.L_x_8:
[----:B------:R-:W-:Y:S02]  /*0e20*/  ULDC.64 UR4, c[0x0][0x588] ;  /* 0x0001620000047ab9 */ /* 0x000fe40000000a00 */
[----:B------:R-:W-:-:S04]  /*0e30*/  ISETP.NE.U32.AND P0, PT, RZ, UR4, PT ;  /* 0x00000004ff007c0c */ /* 0x000fc8000bf05070 */
[----:B------:R-:W-:-:S13]  /*0e40*/  ISETP.NE.AND.EX P0, PT, RZ, UR5, PT, P0 ;  /* 0x00000005ff007c0c */ /* 0x000fda000bf05300 */
[----:B------:R-:W-:Y:S05]  /*0e50*/  @!P0 BRA `(.L_x_10) ;  /* 0x00000000000c8947 */ /* 0x000fea0003800000 */
[----:B------:R-:W0:Y:S02]  /*0e60*/  LDC.64 R2, c[0x0][0x588] ;  /* 0x00016200ff027b82 */ /* 0x000e240000000a00 */
[----:B0-----:R1:W5:Y:S01]  /*0e70*/  LDG.E R2, desc[UR48][R2.64] ;  /* 0x0000003002027981 */ /* 0x001362000c1e1900 */
[----:B------:R-:W-:Y:S05]  /*0e80*/  BRA `(.L_x_9) ;  /* 0x0000000000087947 */ /* 0x000fea0003800000 */
.L_x_10:
[----:B------:R-:W-:Y:S02]  /*0e90*/  ULDC UR4, c[0x0][0x580] ;  /* 0x0001600000047ab9 */ /* 0x000fe40000000800 */
[----:B------:R-:W-:-:S07]  /*0ea0*/  IMAD.U32 R2, RZ, RZ, UR4 ;  /* 0x00000004ff027e24 */ /* 0x000fce000f8e00ff */
.L_x_9:
[----:B------:R-:W-:Y:S02]  /*0eb0*/  ULDC.64 UR4, c[0x0][0x5a0] ;  /* 0x0001680000047ab9 */ /* 0x000fe40000000a00 */
[----:B------:R-:W-:-:S04]  /*0ec0*/  ISETP.NE.U32.AND P0, PT, RZ, UR4, PT ;  /* 0x00000004ff007c0c */ /* 0x000fc8000bf05070 */
[----:B------:R-:W-:-:S13]  /*0ed0*/  ISETP.NE.AND.EX P0, PT, RZ, UR5, PT, P0 ;  /* 0x00000005ff007c0c */ /* 0x000fda000bf05300 */
[----:B------:R-:W-:Y:S05]  /*0ee0*/  @!P0 BRA `(.L_x_11) ;  /* 0x00000000001c8947 */ /* 0x000fea0003800000 */
[----:B------:R-:W2:Y:S02]  /*0ef0*/  LDC.64 R4, c[0x0][0x5a0] ;  /* 0x00016800ff047b82 */ /* 0x000ea40000000a00 */
[----:B--2---:R-:W2:Y:S02]  /*0f00*/  LDG.E.64 R4, desc[UR48][R4.64] ;  /* 0x0000003004047981 */ /* 0x004ea4000c1e1b00 */
[----:B--2---:R-:W-:-:S04]  /*0f10*/  ISETP.NE.U32.AND P0, PT, R4, RZ, PT ;  /* 0x000000ff0400720c */ /* 0x004fc80003f05070 */
[----:B------:R-:W-:-:S13]  /*0f20*/  ISETP.NE.AND.EX P0, PT, R5, RZ, PT, P0 ;  /* 0x000000ff0500720c */ /* 0x000fda0003f05300 */
[----:B------:R-:W-:Y:S05]  /*0f30*/  @!P0 BRA `(.L_x_11) ;  /* 0x0000000000088947 */ /* 0x000fea0003800000 */
[----:B------:R2:W5:Y:S01]  /*0f40*/  LD.E R16, desc[UR48][R4.64] ;  /* 0x0000003004107980 */ /* 0x000562000c101900 */
[----:B------:R-:W-:Y:S05]  /*0f50*/  BRA `(.L_x_12) ;  /* 0x0000000000247947 */ /* 0x000fea0003800000 */
.L_x_11:
[----:B------:R-:W-:Y:S02]  /*0f60*/  ULDC.64 UR4, c[0x0][0x590] ;  /* 0x0001640000047ab9 */ /* 0x000fe40000000a00 */
[----:B------:R-:W-:-:S04]  /*0f70*/  ISETP.NE.U32.AND P0, PT, RZ, UR4, PT ;  /* 0x00000004ff007c0c */ /* 0x000fc8000bf05070 */
[----:B------:R-:W-:-:S13]  /*0f80*/  ISETP.NE.AND.EX P0, PT, RZ, UR5, PT, P0 ;  /* 0x00000005ff007c0c */ /* 0x000fda000bf05300 */
[----:B------:R-:W-:Y:S05]  /*0f90*/  @!P0 BRA `(.L_x_13) ;  /* 0x00000000000c8947 */ /* 0x000fea0003800000 */
[----:B------:R-:W2:Y:S02]  /*0fa0*/  LDC.64 R4, c[0x0][0x590] ;  /* 0x00016400ff047b82 */ /* 0x000ea40000000a00 */
[----:B--2---:R3:W5:Y:S01]  /*0fb0*/  LDG.E R16, desc[UR48][R4.64] ;  /* 0x0000003004107981 */ /* 0x004762000c1e1900 */
[----:B------:R-:W-:Y:S05]  /*0fc0*/  BRA `(.L_x_12) ;  /* 0x0000000000087947 */ /* 0x000fea0003800000 */
.L_x_13:
[----:B------:R-:W-:Y:S02]  /*0fd0*/  ULDC UR4, c[0x0][0x584] ;  /* 0x0001610000047ab9 */ /* 0x000fe40000000800 */
[----:B------:R-:W-:-:S07]  /*0fe0*/  IMAD.U32 R16, RZ, RZ, UR4 ;  /* 0x00000004ff107e24 */ /* 0x000fce000f8e00ff */
.L_x_12:
[----:B------:R-:W-:-:S13]  /*0ff0*/  LOP3.LUT P0, RZ, R0, 0xff, RZ, 0xc0, !PT ;  /* 0x000000ff00ff7812 */ /* 0x000fda000780c0ff */
[----:B------:R-:W-:Y:S05]  /*1000*/  @!P0 EXIT ;  /* 0x000000000000894d */ /* 0x000fea0003800000 */
[----:B------:R-:W-:Y:S01]  /*1010*/  ULDC UR4, c[0x0][0x28c] ;  /* 0x0000a30000047ab9 */ /* 0x000fe20000000800 */
[----:B------:R-:W-:Y:S01]  /*1020*/  UMOV UR36, URZ ;  /* 0x0000003f00247c82 */ /* 0x000fe20008000000 */
[----:B------:R-:W-:Y:S01]  /*1030*/  UIADD3 UR4, UR4, 0x1f, URZ ;  /* 0x0000001f04047890 */ /* 0x000fe2000fffe03f */
[----:B------:R-:W-:-:S03]  /*1040*/  UMOV UR37, URZ ;  /* 0x0000003f00257c82 */ /* 0x000fc60008000000 */
[----:B------:R-:W-:-:S04]  /*1050*/  USHF.R.S32.HI UR5, URZ, 0x1f, UR4 ;  /* 0x0000001f3f057899 */ /* 0x000fc80008011404 */
[----:B------:R-:W-:-:S04]  /*1060*/  ULEA.HI UR5, UR5, UR4, URZ, 0x5 ;  /* 0x0000000405057291 */ /* 0x000fc8000f8f283f */
[----:B------:R-:W-:-:S12]  /*1070*/  USHF.R.S32.HI UR38, URZ, 0x5, UR5 ;  /* 0x000000053f267899 */ /* 0x000fd80008011405 */
.L_x_477:
[----:B----4-:R-:W4:Y:S01]  /*1080*/  S2R R0, SR_TID.X ;  /* 0x0000000000007919 */ /* 0x010f220000002100 */
[----:B0-----:R-:W0:Y:S01]  /*1090*/  S2UR UR6, SR_CgaCtaId ;  /* 0x00000000000679c3 */ /* 0x001e220000008800 */
[----:B------:R-:W-:Y:S02]  /*10a0*/  UMOV UR39, 0x400 ;  /* 0x0000040000277882 */ /* 0x000fe40000000000 */
[----:B0-----:R-:W-:Y:S01]  /*10b0*/  ULEA UR39, UR6, UR39, 0x18 ;  /* 0x0000002706277291 */ /* 0x001fe2000f8ec03f */
[----:B----4-:R-:W-:-:S04]  /*10c0*/  LOP3.LUT R0, R0, 0x80, RZ, 0xc0, !PT ;  /* 0x0000008000007812 */ /* 0x010fc800078ec0ff */
[----:B------:R-:W-:-:S06]  /*10d0*/  SHF.R.U32.HI R0, RZ, 0x7, R0 ;  /* 0x00000007ff007819 */ /* 0x000fcc0000011600 */
[----:B------:R-:W0:Y:S02]  /*10e0*/  SHFL.IDX PT, R0, R0, RZ, 0x1f ;  /* 0x00001fff00007589 */ /* 0x000e2400000e0000 */
[----:B0-----:R-:W-:-:S13]  /*10f0*/  R2UR UR4, R0 ;  /* 0x00000000000472ca */ /* 0x001fda00000e0000 */
[----:B------:R-:W-:-:S04]  /*1100*/  ULEA.HI UR5, UR4, UR4, URZ, 0x1 ;  /* 0x0000000404057291 */ /* 0x000fc8000f8f083f */
[----:B------:R-:W-:-:S04]  /*1110*/  ULOP3.LUT UR5, UR5, 0xffffe, URZ, 0xc0, !UPT ;  /* 0x000ffffe05057892 */ /* 0x000fc8000f8ec03f */
[----:B------:R-:W-:-:S03]  /*1120*/  UIADD3 UR5, UR4, -UR5, URZ ;  /* 0x8000000504057290 */ /* 0x000fc6000fffe03f */
[----:B------:R-:W-:Y:S01]  /*1130*/  ULDC UR4, c[0x0][0x28c] ;  /* 0x0000a30000047ab9 */ /* 0x000fe20000000800 */
[----:B------:R-:W-:Y:S01]  /*1140*/  ULEA UR5, UR5, UR39, 0xc ;  /* 0x0000002705057291 */ /* 0x000fe2000f8e603f */
[----:B------:R-:W-:-:S03]  /*1150*/  ISETP.LT.AND P0, PT, RZ, UR4, PT ;  /* 0x00000004ff007c0c */ /* 0x000fc6000bf01270 */
[----:B------:R-:W-:-:S04]  /*1160*/  UIADD3 UR5, UR5, 0x180, URZ ;  /* 0x0000018005057890 */ /* 0x000fc8000fffe03f */
[----:B------:R-:W-:-:S04]  /*1170*/  USHF.R.U32.HI UR5, URZ, 0x4, UR5 ;  /* 0x000000043f057899 */ /* 0x000fc80008011605 */
[----:B------:R-:W-:Y:S02]  /*1180*/  ULOP3.LUT UR40, UR5, 0x3fff, URZ, 0xc0, !UPT ;  /* 0x00003fff05287892 */ /* 0x000fe4000f8ec03f */
[----:B-123--:R-:W-:Y:S10]  /*1190*/  @P0 BRA `(.L_x_14) ;  /* 0x0000000000400947 */ /* 0x00eff40003800000 */
[----:B------:R-:W-:Y:S01]  /*11a0*/  MOV R0, 0x0 ;  /* 0x0000000000007802 */ /* 0x000fe20000000f00 */
[----:B------:R-:W-:Y:S01]  /*11b0*/  ULDC.64 UR4, c[0x4][0x68] ;  /* 0x01001a0000047ab9 */ /* 0x000fe20000000a00 */
[----:B------:R-:W-:Y:S01]  /*11c0*/  ULDC.64 UR6, c[0x4][0x8] ;  /* 0x0100020000067ab9 */ /* 0x000fe20000000a00 */
[----:B--23--:R-:W-:Y:S01]  /*11d0*/  IMAD.U32 R4, RZ, RZ, UR4 ;  /* 0x00000004ff047e24 */ /* 0x00cfe2000f8e00ff */
[----:B------:R0:W2:Y:S01]  /*11e0*/  LDC.64 R14, c[0x4][R0] ;  /* 0x01000000000e7b82 */ /* 0x0000a20000000a00 */
[----:B------:R-:W-:Y:S01]  /*11f0*/  IMAD.U32 R5, RZ, RZ, UR5 ;  /* 0x00000005ff057e24 */ /* 0x000fe2000f8e00ff */
[----:B------:R-:W-:Y:S01]  /*1200*/  ULDC.64 UR4, c[0x4][0x70] ;  /* 0x01001c0000047ab9 */ /* 0x000fe20000000a00 */
[----:B------:R-:W-:Y:S02]  /*1210*/  IMAD.U32 R10, RZ, RZ, UR6 ;  /* 0x00000006ff0a7e24 */ /* 0x000fe4000f8e00ff */
[----:B------:R-:W-:Y:S02]  /*1220*/  IMAD.U32 R6, RZ, RZ, UR4 ;  /* 0x00000004ff067e24 */ /* 0x000fe4000f8e00ff */
[----:B------:R-:W-:-:S02]  /*1230*/  IMAD.U32 R7, RZ, RZ, UR5 ;  /* 0x00000005ff077e24 */ /* 0x000fc4000f8e00ff */
[----:B------:R-:W-:Y:S02]  /*1240*/  IMAD.U32 R11, RZ, RZ, UR7 ;  /* 0x00000007ff0b7e24 */ /* 0x000fe4000f8e00ff */
[----:B------:R-:W-:Y:S02]  /*1250*/  IMAD.MOV.U32 R8, RZ, RZ, 0x1e1 ;  /* 0x000001e1ff087424 */ /* 0x000fe400078e00ff */
[----:B------:R-:W-:Y:S02]  /*1260*/  IMAD.MOV.U32 R12, RZ, RZ, 0x1 ;  /* 0x00000001ff0c7424 */ /* 0x000fe400078e00ff */
[----:B0-----:R-:W-:-:S07]  /*1270*/  IMAD.MOV.U32 R13, RZ, RZ, RZ ;  /* 0x000000ffff0d7224 */ /* 0x001fce00078e00ff */
[----:B------:R-:W-:-:S07]  /*1280*/  LEPC R20, `(.L_x_14) ;  /* 0x000000001014794e */ /* 0x000fce0000000000 */
[----:B-12--5:R-:W-:Y:S05]  /*1290*/  CALL.ABS.NOINC R14 ;  /* 0x000000000e007343 */ /* 0x026fea0003c00000 */
.L_x_14:
[----:B------:R-:W4:Y:S02]  /*12a0*/  LDL R19, [R1+0x80] ;  /* 0x0000800001137983 */ /* 0x000f240000100800 */
[----:B----4-:R-:W-:-:S04]  /*12b0*/  LOP3.LUT R0, R19, 0x1, RZ, 0xfc, !PT ;  /* 0x0000000113007812 */ /* 0x010fc800078efcff */
[----:B------:R-:W-:-:S13]  /*12c0*/  ISETP.NE.AND P0, PT, R0, 0x3, PT ;  /* 0x000000030000780c */ /* 0x000fda0003f05270 */
[----:B------:R-:W-:Y:S05]  /*12d0*/  @!P0 BRA `(.L_x_15) ;  /* 0x0000000000048947 */ /* 0x000fea0003800000 */
[----:B------:R-:W-:Y:S01]  /*12e0*/  BPT.TRAP 0x1 ;  /* 0x000000040000795c */ /* 0x000fe20000300000 */
.L_x_15:
[----:B-1----:R-:W-:Y:S02]  /*12f0*/  IMAD.U32 R3, RZ, RZ, UR37 ;  /* 0x00000025ff037e24 */ /* 0x002fe4000f8e00ff */
[----:B------:R-:W-:-:S03]  /*1300*/  IMAD.U32 R0, RZ, RZ, UR36 ;  /* 0x00000024ff007e24 */ /* 0x000fc6000f8e00ff */
[----:B------:R-:W-:Y:S02]  /*1310*/  LEA R3, R3, UR39, 0x3 ;  /* 0x0000002703037c11 */ /* 0x000fe4000f8e18ff */
[----:B------:R-:W-:-:S04]  /*1320*/  SHF.L.U32 R0, R0, 0x1f, RZ ;  /* 0x0000001f00007819 */ /* 0x000fc800000006ff */
[----:B------:R0:W1:Y:S01]  /*1330*/  SYNCS.PHASECHK.TRANS64.TRYWAIT P1, [R3+URZ], R0 ;  /* 0x00000000030075a7 */ /* 0x000062000802017f */
[----:B------:R-:W-:Y:S05]  /*1340*/  @!P0 BRA `(.L_x_16) ;  /* 0x0000000000048947 */ /* 0x000fea0003800000 */
[----:B------:R-:W-:Y:S01]  /*1350*/  BPT.TRAP 0x1 ;  /* 0x000000040000795c */ /* 0x000fe20000300000 */
.L_x_16:
[----:B-1----:R-:W-:Y:S05]  /*1360*/  @P1 BRA `(.L_x_17) ;  /* 0x0000000000081947 */ /* 0x002fea0003800000 */
[----:B------:R-:W1:Y:S02]  /*1370*/  SYNCS.PHASECHK.TRANS64.TRYWAIT P1, [R3+URZ], R0 ;  /* 0x00000000030075a7 */ /* 0x000e64000802017f */
[----:B-1----:R-:W-:Y:S05]  /*1380*/  @!P1 BRA `(.L_x_18) ;  /* 0x0000012800389947 */ /* 0x002fea0003800000 */
.L_x_17:
[----:B------:R-:W-:-:S04]  /*1390*/  UISETP.LT.AND UP0, UPT, UR38, 0x1, UPT ;  /* 0x000000012600788c */ /* 0x000fc8000bf01270 */
[----:B------:R-:W-:-:S06]  /*13a0*/  USEL UR4, UR38, 0x1, UP0 ;  /* 0x0000000126047887 */ /* 0x000fcc0008000000 */
[----:B--23--:R-:W-:Y:S01]  /*13b0*/  IMAD.U32 R5, RZ, RZ, UR4 ;  /* 0x00000004ff057e24 */ /* 0x00cfe2000f8e00ff */
[----:B------:R-:W-:Y:S05]  /*13c0*/  WARPSYNC.ALL ;  /* 0x0000000000007948 */ /* 0x000fea0003800000 */
[----:B------:R-:W-:-:S04]  /*13d0*/  IADD3 R5, -R5, UR38, RZ ;  /* 0x0000002605057c10 */ /* 0x000fc8000fffe1ff */
[----:B------:R-:W-:Y:S01]  /*13e0*/  ISETP.GE.AND P1, PT, R5, 0x1, PT ;  /* 0x000000010500780c */ /* 0x000fe20003f26270 */
[----:B------:R-:W-:Y:S01]  /*13f0*/  UIADD3 UR4, UR39, 0x18180, URZ ;  /* 0x0001818027047890 */ /* 0x000fe2000fffe03f */
[----:B------:R-:W-:Y:S01]  /*1400*/  WARPGROUP.ARRIVE ;  /* 0x00000000000079c5 */ /* 0x000fe20000000000 */
[----:B------:R-:W-:Y:S01]  /*1410*/  UMOV UR9, 0x80000020 ;  /* 0x8000002000097882 */ /* 0x000fe20000000000 */
[----:B------:R-:W-:Y:S01]  /*1420*/  UMOV UR11, 0x80000020 ;  /* 0x80000020000b7882 */ /* 0x000fe20000000000 */
[----:B------:R-:W-:Y:S02]  /*1430*/  USHF.R.U32.HI UR5, URZ, 0x4, UR4 ;  /* 0x000000043f057899 */ /* 0x000fe40008011604 */
[----:B------:R-:W-:Y:S02]  /*1440*/  ULOP3.LUT UR4, UR40, 0x10000, URZ, 0xfc, !UPT ;  /* 0x0001000028047892 */ /* 0x000fe4000f8efc3f */
[----:B------:R-:W-:Y:S02]  /*1450*/  ULOP3.LUT UR5, UR5, 0x3fff, URZ, 0xc0, !UPT ;  /* 0x00003fff05057892 */ /* 0x000fe4000f8ec03f */
[----:B------:R-:W-:-:S02]  /*1460*/  UIMAD UR6, UR37, 0x300, UR4 ;  /* 0x00000300250678a4 */ /* 0x000fc4000f8e0204 */
[----:B------:R-:W-:Y:S01]  /*1470*/  ULOP3.LUT UR5, UR5, 0x10000, URZ, 0xfc, !UPT ;  /* 0x0001000005057892 */ /* 0x000fe2000f8efc3f */
[----:B------:R-:W-:Y:S01]  /*1480*/  UMOV UR17, UR9 ;  /* 0x0000000900117c82 */ /* 0x000fe20008000000 */
[----:B------:R-:W-:Y:S02]  /*1490*/  UMOV UR19, 0x80000020 ;  /* 0x8000002000137882 */ /* 0x000fe40000000000 */
[----:B------:R-:W-:Y:S01]  /*14a0*/  UIMAD UR7, UR37, 0x380, UR5 ;  /* 0x00000380250778a4 */ /* 0x000fe2000f8e0205 */
[----:B------:R-:W-:Y:S01]  /*14b0*/  UMOV UR8, UR6 ;  /* 0x0000000600087c82 */ /* 0x000fe20008000000 */
[----:B------:R-:W-:Y:S02]  /*14c0*/  UMOV UR21, UR9 ;  /* 0x0000000900157c82 */ /* 0x000fe40008000000 */
[----:B------:R-:W-:Y:S01]  /*14d0*/  UIADD3 UR18, UR7, 0x80, URZ ;  /* 0x0000008007127890 */ /* 0x000fe2000fffe03f */
[----:B------:R-:W-:Y:S02]  /*14e0*/  UMOV UR16, UR8 ;  /* 0x0000000800107c82 */ /* 0x000fe40008000000 */
[----:B------:R-:W-:Y:S01]  /*14f0*/  UMOV UR10, UR7 ;  /* 0x00000007000a7c82 */ /* 0x000fe20008000000 */
[----:B------:R-:W-:Y:S01]  /*1500*/  UIADD3 UR22, UR7, 0x100, URZ ;  /* 0x0000010007167890 */ /* 0x000fe2000fffe03f */
[----:B------:R-:W-:Y:S01]  /*1510*/  HGMMA.64x32x16.F32.BF16 R24, gdesc[UR8], RZ, !UPT, gsb0 ;  /* 0x00600000081879f0 */ /* 0x000fe2000c0018ff */
[----:B------:R-:W-:Y:S01]  /*1520*/  UMOV UR20, UR8 ;  /* 0x0000000800147c82 */ /* 0x000fe20008000000 */
[----:B------:R-:W-:Y:S01]  /*1530*/  UMOV UR23, 0x80000020 ;  /* 0x8000002000177882 */ /* 0x000fe20000000000 */
[----:B------:R-:W-:Y:S01]  /*1540*/  UIADD3 UR14, UR7, 0x180, URZ ;  /* 0x00000180070e7890 */ /* 0x000fe2000fffe03f */
[----:B------:R-:W-:Y:S01]  /*1550*/  UMOV UR12, UR8 ;  /* 0x00000008000c7c82 */ /* 0x000fe20008000000 */
        /* <DEDUP_REMOVED lines=10> */
[----:B------:R-:W-:-:S02]  /*1600*/  UIADD3 UR27, UR6, 0x2, URZ ;  /* 0x00000002061b7890 */ /* 0x000fc4000fffe03f */
[----:B------:R-:W-:Y:S01]  /*1610*/  UIADD3 UR26, UR7, 0x300, URZ ;  /* 0x00000300071a7890 */ /* 0x000fe2000fffe03f */
[----:B------:R-:W-:Y:S01]  /*1620*/  UMOV UR24, UR8 ;  /* 0x0000000800187c82 */ /* 0x000fe20008000000 */
[----:B------:R-:W-:Y:S01]  /*1630*/  UMOV UR25, UR9 ;  /* 0x0000000900197c82 */ /* 0x000fe20008000000 */
[----:B------:R-:W-:Y:S02]  /*1640*/  UIADD3 UR40, UR6, 0x200, URZ ;  /* 0x0000020006287890 */ /* 0x000fe4000fffe03f */
[----:B------:R-:W-:Y:S01]  /*1650*/  UMOV UR8, UR27 ;  /* 0x0000001b00087c82 */ /* 0x000fe20008000000 */
[----:B------:R-:W-:Y:S01]  /*1660*/  UMOV UR27, 0x80000020 ;  /* 0x80000020001b7882 */ /* 0x000fe20000000000 */
[----:B------:R-:W-:Y:S01]  /*1670*/  UMOV UR41, 0x80000020 ;  /* 0x8000002000297882 */ /* 0x000fe20000000000 */
[----:B------:R-:W-:Y:S01]  /*1680*/  UMOV UR42, UR26 ;  /* 0x0000001a002a7c82 */ /* 0x000fe20008000000 */
[----:B------:R-:W-:Y:S01]  /*1690*/  UMOV UR43, UR27 ;  /* 0x0000001b002b7c82 */ /* 0x000fe20008000000 */
[----:B------:R-:W-:Y:S01]  /*16a0*/  UMOV UR9, 0x80000020 ;  /* 0x8000002000097882 */ /* 0x000fe20000000000 */
[----:B------:R-:W-:Y:S01]  /*16b0*/  UIADD3 UR46, UR7, 0x202, URZ ;  /* 0x00000202072e7890 */ /* 0x000fe2000fffe03f */
[----:B------:R-:W-:Y:S01]  /*16c0*/  UMOV UR44, UR8 ;  /* 0x00000008002c7c82 */ /* 0x000fe20008000000 */
[----:B------:R-:W-:Y:S01]  /*16d0*/  UMOV UR45, UR9 ;  /* 0x00000009002d7c82 */ /* 0x000fe20008000000 */
[----:B------:R-:W-:-:S02]  /*16e0*/  WARPGROUP.DEPBAR.LE gsb0, 0x0 ;  /* 0x00008000000079c5 */ /* 0x000fc40000010000 */
[----:B------:R-:W-:Y:S01]  /*16f0*/  WARPGROUP.ARRIVE ;  /* 0x00000000000079c5 */ /* 0x000fe20000000000 */
[----:B------:R-:W-:Y:S02]  /*1700*/  IMAD.MOV.U32 R21, RZ, RZ, R24 ;  /* 0x000000ffff157224 */ /* 0x000fe400078e0018 */
[----:B------:R-:W-:Y:S02]  /*1710*/  IMAD.MOV.U32 R20, RZ, RZ, R25 ;  /* 0x000000ffff147224 */ /* 0x000fe400078e0019 */
[----:B------:R-:W-:Y:S01]  /*1720*/  IMAD.MOV.U32 R19, RZ, RZ, R26 ;  /* 0x000000ffff137224 */ /* 0x000fe200078e001a */
[----:B------:R-:W-:Y:S01]  /*1730*/  HGMMA.64x32x16.F32.BF16 R200, gdesc[UR16], RZ, !UPT, gsb0 ;  /* 0x0060000010c879f0 */ /* 0x000fe2000c0018ff */
[----:B------:R-:W-:Y:S01]  /*1740*/  IMAD.MOV.U32 R15, RZ, RZ, R27 ;  /* 0x000000ffff0f7224 */ /* 0x000fe200078e001b */
[----:B------:R-:W-:Y:S01]  /*1750*/  UMOV UR16, UR40 ;  /* 0x0000002800107c82 */ /* 0x000fe20008000000 */
[----:B------:R-:W-:Y:S01]  /*1760*/  IMAD.MOV.U32 R14, RZ, RZ, R28 ;  /* 0x000000ffff0e7224 */ /* 0x000fe200078e001c */
[----:B------:R-:W-:Y:S01]  /*1770*/  UMOV UR17, UR41 ;  /* 0x0000002900117c82 */ /* 0x000fe20008000000 */
[----:B------:R-:W-:-:S02]  /*1780*/  IMAD.MOV.U32 R13, RZ, RZ, R29 ;  /* 0x000000ffff0d7224 */ /* 0x000fc400078e001d */
[----:B------:R-:W-:Y:S02]  /*1790*/  IMAD.MOV.U32 R12, RZ, RZ, R30 ;  /* 0x000000ffff0c7224 */ /* 0x000fe400078e001e */
[----:B------:R-:W-:Y:S02]  /*17a0*/  IMAD.MOV.U32 R11, RZ, RZ, R31 ;  /* 0x000000ffff0b7224 */ /* 0x000fe400078e001f */
[----:B------:R-:W-:Y:S02]  /*17b0*/  IMAD.MOV.U32 R10, RZ, RZ, R32 ;  /* 0x000000ffff0a7224 */ /* 0x000fe400078e0020 */
[----:B------:R-:W-:Y:S02]  /*17c0*/  IMAD.MOV.U32 R9, RZ, RZ, R33 ;  /* 0x000000ffff097224 */ /* 0x000fe400078e0021 */
[----:B------:R-:W-:Y:S02]  /*17d0*/  IMAD.MOV.U32 R8, RZ, RZ, R34 ;  /* 0x000000ffff087224 */ /* 0x000fe400078e0022 */
[----:B------:R-:W-:-:S02]  /*17e0*/  IMAD.MOV.U32 R7, RZ, RZ, R35 ;  /* 0x000000ffff077224 */ /* 0x000fc400078e0023 */
[----:B------:R-:W-:Y:S02]  /*17f0*/  IMAD.MOV.U32 R6, RZ, RZ, R36 ;  /* 0x000000ffff067224 */ /* 0x000fe400078e0024 */
[----:B------:R-:W-:Y:S02]  /*1800*/  IMAD.MOV.U32 R4, RZ, RZ, R37 ;  /* 0x000000ffff047224 */ /* 0x000fe400078e0025 */
[----:B01----:R-:W-:Y:S02]  /*1810*/  IMAD.MOV.U32 R3, RZ, RZ, R38 ;  /* 0x000000ffff037224 */ /* 0x003fe400078e0026 */
[----:B------:R-:W-:Y:S02]  /*1820*/  IMAD.MOV.U32 R0, RZ, RZ, R39 ;  /* 0x000000ffff007224 */ /* 0x000fe400078e0027 */
[----:B------:R-:W-:Y:S02]  /*1830*/  IMAD.MOV.U32 R226, RZ, RZ, R3 ;  /* 0x000000ffffe27224 */ /* 0x000fe400078e0003 */
        /* <DEDUP_REMOVED lines=9> */
[----:B------:R-:W-:Y:S02]  /*18d0*/  IMAD.MOV.U32 R222, RZ, RZ, R8 ;  /* 0x000000ffffde7224 */ /* 0x000fe400078e0008 */
[----:B------:R-:W-:Y:S01]  /*18e0*/  IMAD.MOV.U32 R223, RZ, RZ, R7 ;  /* 0x000000ffffdf7224 */ /* 0x000fe200078e0007 */
[----:B------:R-:W-:Y:S02]  /*18f0*/  WARPGROUP.DEPBAR.LE gsb0, 0x0 ;  /* 0x00008000000079c5 */ /* 0x000fe40000010000 */
[----:B------:R-:W-:Y:S01]  /*1900*/  WARPGROUP.ARRIVE ;  /* 0x00000000000079c5 */ /* 0x000fe20000000000 */
[----:B------:R0:W-:Y:S04]  /*1910*/  STL.64 [R1+0xb0], R214 ;  /* 0x0000b0d601007387 */ /* 0x0001e80000100a00 */
[----:B------:R1:W-:Y:S01]  /*1920*/  STL.64 [R1+0xa8], R212 ;  /* 0x0000a8d401007387 */ /* 0x0003e20000100a00 */
[----:B------:R-:W-:Y:S01]  /*1930*/  HGMMA.64x32x16.F32.BF16 R168, gdesc[UR20], RZ, !UPT, gsb0 ;  /* 0x0060000014a879f0 */ /* 0x000fe2000c0018ff */
[----:B------:R-:W-:Y:S01]  /*1940*/  UMOV UR20, UR40 ;  /* 0x0000002800147c82 */ /* 0x000fe20008000000 */
[----:B------:R-:W-:Y:S01]  /*1950*/  UMOV UR21, UR41 ;  /* 0x0000002900157c82 */ /* 0x000fe20008000000 */
[----:B0-----:R-:W-:-:S02]  /*1960*/  IMAD.MOV.U32 R214, RZ, RZ, R19 ;  /* 0x000000ffffd67224 */ /* 0x001fc400078e0013 */
[----:B------:R-:W-:Y:S02]  /*1970*/  IMAD.MOV.U32 R215, RZ, RZ, R15 ;  /* 0x000000ffffd77224 */ /* 0x000fe400078e000f */
[----:B-1----:R-:W-:Y:S02]  /*1980*/  IMAD.MOV.U32 R212, RZ, RZ, R21 ;  /* 0x000000ffffd47224 */ /* 0x002fe400078e0015 */
[----:B------:R-:W-:Y:S01]  /*1990*/  IMAD.MOV.U32 R213, RZ, RZ, R20 ;  /* 0x000000ffffd57224 */ /* 0x000fe200078e0014 */
[----:B------:R-:W-:Y:S04]  /*19a0*/  STL.64 [R1+0xf0], R214 ;  /* 0x0000f0d601007387 */ /* 0x000fe80000100a00 */
[----:B------:R-:W-:Y:S04]  /*19b0*/  STL.64 [R1+0xe8], R212 ;  /* 0x0000e8d401007387 */ /* 0x000fe80000100a00 */
[----:B------:R-:W-:Y:S04]  /*19c0*/  STL.64 [R1+0xe0], R210 ;  /* 0x0000e0d201007387 */ /* 0x000fe80000100a00 */
[----:B------:R-:W-:Y:S04]  /*19d0*/  STL.64 [R1+0xd8], R208 ;  /* 0x0000d8d001007387 */ /* 0x000fe80000100a00 */
[----:B------:R-:W-:Y:S04]  /*19e0*/  STL.64 [R1+0xd0], R206 ;  /* 0x0000d0ce01007387 */ /* 0x000fe80000100a00 */
[----:B------:R-:W-:Y:S04]  /*19f0*/  STL.64 [R1+0xc8], R204 ;  /* 0x0000c8cc01007387 */ /* 0x000fe80000100a00 */
[----:B------:R-:W-:Y:S04]  /*1a00*/  STL.64 [R1+0xc0], R202 ;  /* 0x0000c0ca01007387 */ /* 0x000fe80000100a00 */
[----:B------:R0:W-:Y:S01]  /*1a10*/  STL.64 [R1+0xb8], R200 ;  /* 0x0000b8c801007387 */ /* 0x0001e20000100a00 */
[----:B------:R-:W-:-:S02]  /*1a20*/  WARPGROUP.DEPBAR.LE gsb0, 0x0 ;  /* 0x00008000000079c5 */ /* 0x000fc40000010000 */
[----:B------:R-:W-:-:S06]  /*1a30*/  WARPGROUP.ARRIVE ;  /* 0x00000000000079c5 */ /* 0x000fcc0000000000 */
[----:B------:R-:W-:Y:S01]  /*1a40*/  HGMMA.64x32x16.F32.BF16 R136, gdesc[UR12], RZ, !UPT, gsb0 ;  /* 0x006000000c8879f0 */ /* 0x000fe2000c0018ff */
[----:B------:R-:W-:Y:S01]  /*1a50*/  UMOV UR12, UR40 ;  /* 0x00000028000c7c82 */ /* 0x000fe20008000000 */
[----:B------:R-:W-:Y:S01]  /*1a60*/  UMOV UR13, UR41 ;  /* 0x00000029000d7c82 */ /* 0x000fe20008000000 */
[----:B------:R-:W-:Y:S02]  /*1a70*/  WARPGROUP.DEPBAR.LE gsb0, 0x0 ;  /* 0x00008000000079c5 */ /* 0x000fe40000010000 */
        /* <DEDUP_REMOVED lines=12> */
[----:B------:R-:W-:Y:S01]  /*1b40*/  UIADD3 UR26, UR7, 0x82, URZ ;  /* 0x00000082071a7890 */ /* 0x000fe2000fffe03f */
[----:B------:R-:W-:Y:S01]  /*1b50*/  UMOV UR24, UR8 ;  /* 0x0000000800187c82 */ /* 0x000fe20008000000 */
[----:B------:R-:W-:Y:S01]  /*1b60*/  UMOV UR25, UR9 ;  /* 0x0000000900197c82 */ /* 0x000fe20008000000 */
[----:B------:R-:W-:Y:S02]  /*1b70*/  WARPGROUP.DEPBAR.LE gsb0, 0x0 ;  /* 0x00008000000079c5 */ /* 0x000fe40000010000 */
[----:B------:R-:W-:-:S06]  /*1b80*/  WARPGROUP.ARRIVE ;  /* 0x00000000000079c5 */ /* 0x000fcc0000000000 */
[----:B------:R-:W-:Y:S01]  /*1b90*/  HGMMA.64x32x16.F32.BF16 R24, gdesc[UR40], RZ, !UPT, gsb0 ;  /* 0x00600000281879f0 */ /* 0x000fe2000c0018ff */
[----:B------:R-:W-:Y:S01]  /*1ba0*/  UMOV UR42, UR10 ;  /* 0x0000000a002a7c82 */ /* 0x000fe20008000000 */
[----:B------:R-:W-:Y:S01]  /*1bb0*/  UMOV UR43, UR11 ;  /* 0x0000000b002b7c82 */ /* 0x000fe20008000000 */
[----:B------:R-:W-:Y:S01]  /*1bc0*/  UMOV UR11, 0x80000020 ;  /* 0x80000020000b7882 */ /* 0x000fe20000000000 */
[----:B------:R-:W-:Y:S02]  /*1bd0*/  WARPGROUP.DEPBAR.LE gsb0, 0x0 ;  /* 0x00008000000079c5 */ /* 0x000fe40000010000 */
[----:B------:R-:W-:-:S06]  /*1be0*/  WARPGROUP.ARRIVE ;  /* 0x00000000000079c5 */ /* 0x000fcc0000000000 */
[----:B------:R-:W-:Y:S01]  /*1bf0*/  HGMMA.64x32x16.F32.BF16 R56, gdesc[UR32], RZ, !UPT, gsb0 ;  /* 0x00600000203879f0 */ /* 0x000fe2000c0018ff */
[----:B------:R-:W-:Y:S01]  /*1c00*/  UMOV UR27, 0x80000020 ;  /* 0x80000020001b7882 */ /* 0x000fe20000000000 */
[----:B------:R-:W-:Y:S01]  /*1c10*/  UIADD3 UR34, UR7, 0x102, URZ ;  /* 0x0000010207227890 */ /* 0x000fe2000fffe03f */
[----:B------:R-:W-:Y:S01]  /*1c20*/  UMOV UR32, UR8 ;  /* 0x0000000800207c82 */ /* 0x000fe20008000000 */
[----:B------:R-:W-:Y:S01]  /*1c30*/  UMOV UR33, UR9 ;  /* 0x0000000900217c82 */ /* 0x000fe20008000000 */
[----:B------:R-:W-:Y:S02]  /*1c40*/  WARPGROUP.DEPBAR.LE gsb0, 0x0 ;  /* 0x00008000000079c5 */ /* 0x000fe40000010000 */
[----:B------:R-:W-:-:S06]  /*1c50*/  WARPGROUP.ARRIVE ;  /* 0x00000000000079c5 */ /* 0x000fcc0000000000 */
[----:B------:R-:W-:Y:S01]  /*1c60*/  HGMMA.64x32x16.F32.BF16 R88, gdesc[UR28], RZ, !UPT, gsb0 ;  /* 0x006000001c5879f0 */ /* 0x000fe2000c0018ff */
[----:B------:R-:W-:Y:S01]  /*1c70*/  UMOV UR35, 0x80000020 ;  /* 0x8000002000237882 */ /* 0x000fe20000000000 */
[----:B------:R-:W-:Y:S01]  /*1c80*/  UMOV UR28, UR8 ;  /* 0x00000008001c7c82 */ /* 0x000fe20008000000 */
[----:B------:R-:W-:Y:S01]  /*1c90*/  UMOV UR29, UR9 ;  /* 0x00000009001d7c82 */ /* 0x000fe20008000000 */
[----:B------:R-:W-:Y:S02]  /*1ca0*/  WARPGROUP.DEPBAR.LE gsb0, 0x0 ;  /* 0x00008000000079c5 */ /* 0x000fe40000010000 */
[----:B------:R-:W-:-:S06]  /*1cb0*/  WARPGROUP.ARRIVE ;  /* 0x00000000000079c5 */ /* 0x000fcc0000000000 */
[----:B------:R-:W-:Y:S01]  /*1cc0*/  HGMMA.64x32x16.F32.BF16 R120, gdesc[UR12], RZ, !UPT, gsb0 ;  /* 0x006000000c7879f0 */ /* 0x000fe2000c0018ff */
[----:B------:R-:W-:-:S07]  /*1cd0*/  UIADD3 UR12, UR7, 0x2, URZ ;  /* 0x00000002070c7890 */ /* 0x000fce000fffe03f */
[----:B------:R-:W-:Y:S01]  /*1ce0*/  UMOV UR10, UR12 ;  /* 0x0000000c000a7c82 */ /* 0x000fe20008000000 */
[----:B------:R-:W-:Y:S02]  /*1cf0*/  WARPGROUP.DEPBAR.LE gsb0, 0x0 ;  /* 0x00008000000079c5 */ /* 0x000fe40000010000 */
[----:B------:R-:W-:-:S06]  /*1d00*/  WARPGROUP.ARRIVE ;  /* 0x00000000000079c5 */ /* 0x000fcc0000000000 */
[----:B------:R-:W-:Y:S03]  /*1d10*/  HGMMA.64x32x16.F32.BF16 R152, gdesc[UR20], RZ, !UPT, gsb0 ;  /* 0x00600000149879f0 */ /* 0x000fe6000c0018ff */
[----:B------:R-:W-:Y:S02]  /*1d20*/  WARPGROUP.DEPBAR.LE gsb0, 0x0 ;  /* 0x00008000000079c5 */ /* 0x000fe40000010000 */
[----:B------:R-:W-:-:S06]  /*1d30*/  WARPGROUP.ARRIVE ;  /* 0x00000000000079c5 */ /* 0x000fcc0000000000 */
[----:B------:R-:W-:Y:S03]  /*1d40*/  HGMMA.64x32x16.F32.BF16 R184, gdesc[UR16], RZ, !UPT, gsb0 ;  /* 0x0060000010b879f0 */ /* 0x000fe6000c0018ff */
[----:B------:R-:W-:Y:S02]  /*1d50*/  WARPGROUP.DEPBAR.LE gsb0, 0x0 ;  /* 0x00008000000079c5 */ /* 0x000fe40000010000 */
[----:B0-----:R-:W-:-:S06]  /*1d60*/  WARPGROUP.ARRIVE ;  /* 0x00000000000079c5 */ /* 0x001fcc0000000000 */
[----:B------:R-:W-:Y:S03]  /*1d70*/  HGMMA.64x32x16.F32.BF16 R200, gdesc[UR40], RZ, !UPT, gsb0 ;  /* 0x0060000028c879f0 */ /* 0x000fe6000c0018ff */
[----:B------:R-:W-:Y:S02]  /*1d80*/  WARPGROUP.DEPBAR.LE gsb0, 0x0 ;  /* 0x00008000000079c5 */ /* 0x000fe40000010000 */
[----:B------:R-:W-:Y:S02]  /*1d90*/  IMAD.MOV.U32 R3, RZ, RZ, R214 ;  /* 0x000000ffff037224 */ /* 0x000fe400078e00d6 */
[----:B------:R-:W-:Y:S02]  /*1da0*/  IMAD.MOV.U32 R0, RZ, RZ, R215 ;  /* 0x000000ffff007224 */ /* 0x000fe400078e00d7 */
[----:B------:R-:W-:Y:S01]  /*1db0*/  IMAD.MOV.U32 R6, RZ, RZ, R212 ;  /* 0x000000ffff067224 */ /* 0x000fe200078e00d4 */
[----:B------:R-:W2:Y:S01]  /*1dc0*/  LDL.LU.64 R214, [R1+0xf0] ;  /* 0x0000f00001d67983 */ /* 0x000ea20000300a00 */
[----:B------:R-:W-:-:S02]  /*1dd0*/  IMAD.MOV.U32 R4, RZ, RZ, R213 ;  /* 0x000000ffff047224 */ /* 0x000fc400078e00d5 */
[----:B------:R-:W-:Y:S01]  /*1de0*/  IMAD.MOV.U32 R8, RZ, RZ, R210 ;  /* 0x000000ffff087224 */ /* 0x000fe200078e00d2 */
[----:B------:R-:W2:Y:S01]  /*1df0*/  LDL.LU.64 R212, [R1+0xe8] ;  /* 0x0000e80001d47983 */ /* 0x000ea20000300a00 */
[----:B------:R-:W-:Y:S02]  /*1e00*/  IMAD.MOV.U32 R7, RZ, RZ, R211 ;  /* 0x000000ffff077224 */ /* 0x000fe400078e00d3 */
[----:B------:R-:W-:Y:S01]  /*1e10*/  IMAD.MOV.U32 R10, RZ, RZ, R208 ;  /* 0x000000ffff0a7224 */ /* 0x000fe200078e00d0 */
[----:B------:R-:W3:Y:S01]  /*1e20*/  LDL.LU.64 R210, [R1+0xe0] ;  /* 0x0000e00001d27983 */ /* 0x000ee20000300a00 */
[----:B------:R-:W-:Y:S02]  /*1e30*/  IMAD.MOV.U32 R9, RZ, RZ, R209 ;  /* 0x000000ffff097224 */ /* 0x000fe400078e00d1 */
[----:B------:R-:W-:Y:S01]  /*1e40*/  IMAD.MOV.U32 R12, RZ, RZ, R206 ;  /* 0x000000ffff0c7224 */ /* 0x000fe200078e00ce */
[----:B------:R-:W3:Y:S01]  /*1e50*/  LDL.LU.64 R208, [R1+0xd8] ;  /* 0x0000d80001d07983 */ /* 0x000ee20000300a00 */
[----:B------:R-:W-:-:S02]  /*1e60*/  IMAD.MOV.U32 R11, RZ, RZ, R207 ;  /* 0x000000ffff0b7224 */ /* 0x000fc400078e00cf */
[----:B------:R-:W-:Y:S01]  /*1e70*/  IMAD.MOV.U32 R14, RZ, RZ, R204 ;  /* 0x000000ffff0e7224 */ /* 0x000fe200078e00cc */
[----:B------:R-:W3:Y:S01]  /*1e80*/  LDL.LU.64 R206, [R1+0xd0] ;  /* 0x0000d00001ce7983 */ /* 0x000ee20000300a00 */
[----:B------:R-:W-:Y:S02]  /*1e90*/  IMAD.MOV.U32 R13, RZ, RZ, R205 ;  /* 0x000000ffff0d7224 */ /* 0x000fe400078e00cd */
[----:B------:R-:W-:Y:S01]  /*1ea0*/  IMAD.MOV.U32 R19, RZ, RZ, R202 ;  /* 0x000000ffff137224 */ /* 0x000fe200078e00ca */
[----:B------:R-:W3:Y:S01]  /*1eb0*/  LDL.LU.64 R204, [R1+0xc8] ;  /* 0x0000c80001cc7983 */ /* 0x000ee20000300a00 */
[----:B------:R-:W-:Y:S02]  /*1ec0*/  IMAD.MOV.U32 R15, RZ, RZ, R203 ;  /* 0x000000ffff0f7224 */ /* 0x000fe400078e00cb */
[----:B------:R-:W-:Y:S01]  /*1ed0*/  IMAD.MOV.U32 R21, RZ, RZ, R200 ;  /* 0x000000ffff157224 */ /* 0x000fe200078e00c8 */
[----:B------:R-:W3:Y:S01]  /*1ee0*/  LDL.LU.64 R202, [R1+0xc0] ;  /* 0x0000c00001ca7983 */ /* 0x000ee20000300a00 */
[----:B------:R-:W-:-:S03]  /*1ef0*/  IMAD.MOV.U32 R20, RZ, RZ, R201 ;  /* 0x000000ffff147224 */ /* 0x000fc600078e00c9 */
[----:B------:R-:W3:Y:S01]  /*1f00*/  LDL.LU.64 R200, [R1+0xb8] ;  /* 0x0000b80001c87983 */ /* 0x000ee20000300a00 */
[----:B--2---:R-:W-:-:S06]  /*1f10*/  WARPGROUP.ARRIVE ;  /* 0x00000000000079c5 */ /* 0x004fcc0000000000 */
[----:B------:R-:W-:Y:S03]  /*1f20*/  HGMMA.64x32x16.F32.BF16 R212, gdesc[UR8], R212, gsb0 ;  /* 0x0060000008d479f0 */ /* 0x000fe600080018d4 */
[----:B------:R-:W-:Y:S02]  /*1f30*/  WARPGROUP.DEPBAR.LE gsb0, 0x0 ;  /* 0x00008000000079c5 */ /* 0x000fe40000010000 */
[----:B------:R-:W-:Y:S04]  /*1f40*/  STL.64 [R1+0x40], R212 ;  /* 0x000040d401007387 */ /* 0x000fe80000100a00 */
[----:B------:R0:W-:Y:S04]  /*1f50*/  STL.64 [R1+0x48], R214 ;  /* 0x000048d601007387 */ /* 0x0001e80000100a00 */
[----:B------:R1:W-:Y:S04]  /*1f60*/  STL.64 [R1+0x50], R216 ;  /* 0x000050d801007387 */ /* 0x0003e80000100a00 */
[----:B------:R2:W-:Y:S04]  /*1f70*/  STL.64 [R1+0x58], R218 ;  /* 0x000058da01007387 */ /* 0x0005e80000100a00 */
[----:B------:R4:W-:Y:S04]  /*1f80*/  STL.64 [R1+0x60], R220 ;  /* 0x000060dc01007387 */ /* 0x0009e80000100a00 */
[----:B------:R-:W-:Y:S04]  /*1f90*/  STL.64 [R1+0x68], R222 ;  /* 0x000068de01007387 */ /* 0x000fe80000100a00 */
[----:B------:R-:W-:Y:S04]  /*1fa0*/  STL.64 [R1+0x70], R224 ;  /* 0x000070e001007387 */ /* 0x000fe80000100a00 */
[----:B------:R-:W-:Y:S04]  /*1fb0*/  STL.64 [R1+0x78], R226 ;  /* 0x000078e201007387 */ /* 0x000fe80000100a00 */
[----:B0-----:R-:W3:Y:S04]  /*1fc0*/  LDL.LU.64 R214, [R1+0xb0] ;  /* 0x0000b00001d67983 */ /* 0x001ee80000300a00 */
[----:B------:R-:W3:Y:S01]  /*1fd0*/  LDL.LU.64 R212, [R1+0xa8] ;  /* 0x0000a80001d47983 */ /* 0x000ee20000300a00 */
[----:B------:R-:W-:Y:S01]  /*1fe0*/  UIADD3 UR30, UR7, 0x182, URZ ;  /* 0x00000182071e7890 */ /* 0x000fe2000fffe03f */
[----:B------:R-:W-:Y:S01]  /*1ff0*/  UMOV UR31, 0x80000020 ;  /* 0x80000020001f7882 */ /* 0x000fe20000000000 */
[----:B------:R-:W-:Y:S01]  /*2000*/  UMOV UR47, 0x80000020 ;  /* 0x80000020002f7882 */ /* 0x000fe20000000000 */
[----:B------:R-:W-:Y:S01]  /*2010*/  UIADD3 UR14, UR7, 0x282, URZ ;  /* 0x00000282070e7890 */ /* 0x000fe2000fffe03f */
[----:B------:R-:W-:Y:S01]  /*2020*/  UMOV UR12, UR8 ;  /* 0x00000008000c7c82 */ /* 0x000fe20008000000 */
[----:B------:R-:W-:Y:S01]  /*2030*/  UMOV UR13, UR9 ;  /* 0x00000009000d7c82 */ /* 0x000fe20008000000 */
[----:B------:R-:W-:Y:S01]  /*2040*/  UMOV UR15, 0x80000020 ;  /* 0x80000020000f7882 */ /* 0x000fe20000000000 */
[----:B---3--:R-:W-:-:S06]  /*2050*/  WARPGROUP.ARRIVE ;  /* 0x00000000000079c5 */ /* 0x008fcc0000000000 */
[----:B------:R-:W-:Y:S03]  /*2060*/  HGMMA.64x32x16.F32.BF16 R200, gdesc[UR24], R200, gsb0 ;  /* 0x0060000018c879f0 */ /* 0x000fe600080018c8 */
[----:B------:R-:W-:Y:S02]  /*2070*/  WARPGROUP.DEPBAR.LE gsb0, 0x0 ;  /* 0x00008000000079c5 */ /* 0x000fe40000010000 */
[----:B------:R-:W-:-:S06]  /*2080*/  WARPGROUP.ARRIVE ;  /* 0x00000000000079c5 */ /* 0x000fcc0000000000 */
        /* <DEDUP_REMOVED lines=9> */
[----:B------:R-:W-:Y:S01]  /*2120*/  HGMMA.64x32x16.F32.BF16 R72, gdesc[UR12], R72, gsb0 ;  /* 0x006000000c4879f0 */ /* 0x000fe20008001848 */
[----:B------:R-:W-:Y:S01]  /*2130*/  UIADD3 UR18, UR7, 0x302, URZ ;  /* 0x0000030207127890 */ /* 0x000fe2000fffe03f */
[----:B------:R-:W-:Y:S01]  /*2140*/  UMOV UR16, UR8 ;  /* 0x0000000800107c82 */ /* 0x000fe20008000000 */
[----:B------:R-:W-:Y:S01]  /*2150*/  UMOV UR17, UR9 ;  /* 0x0000000900117c82 */ /* 0x000fe20008000000 */
[----:B------:R-:W-:Y:S01]  /*2160*/  UMOV UR19, 0x80000020 ;  /* 0x8000002000137882 */ /* 0x000fe20000000000 */
[----:B------:R-:W-:Y:S02]  /*2170*/  WARPGROUP.DEPBAR.LE gsb0, 0x0 ;  /* 0x00008000000079c5 */ /* 0x000fe40000010000 */
[----:B------:R-:W-:-:S06]  /*2180*/  WARPGROUP.ARRIVE ;  /* 0x00000000000079c5 */ /* 0x000fcc0000000000 */
[----:B------:R-:W-:Y:S01]  /*2190*/  HGMMA.64x32x16.F32.BF16 R40, gdesc[UR16], R40, gsb0 ;  /* 0x00600000102879f0 */ /* 0x000fe20008001828 */
[----:B------:R-:W-:Y:S01]  /*21a0*/  UIADD3 UR6, UR6, 0x202, URZ ;  /* 0x0000020206067890 */ /* 0x000fe2000fffe03f */
[----:B------:R-:W-:-:S06]  /*21b0*/  UMOV UR17, 0x80000020 ;  /* 0x8000002000117882 */ /* 0x000fcc0000000000 */
[----:B------:R-:W-:Y:S01]  /*21c0*/  UMOV UR16, UR6 ;  /* 0x0000000600107c82 */ /* 0x000fe20008000000 */
[----:B------:R-:W-:Y:S02]  /*21d0*/  WARPGROUP.DEPBAR.LE gsb0, 0x0 ;  /* 0x00008000000079c5 */ /* 0x000fe40000010000 */
[----:B------:R-:W-:-:S06]  /*21e0*/  WARPGROUP.ARRIVE ;  /* 0x00000000000079c5 */ /* 0x000fcc0000000000 */
[----:B------:R-:W-:Y:S01]  /*21f0*/  HGMMA.64x32x16.F32.BF16 R24, gdesc[UR16], R24, gsb0 ;  /* 0x00600000101879f0 */ /* 0x000fe20008001818 */
[----:B------:R-:W-:Y:S01]  /*2200*/  UMOV UR12, UR16 ;  /* 0x00000010000c7c82 */ /* 0x000fe20008000000 */
        /* <DEDUP_REMOVED lines=24> */
[----:B------:R0:W-:Y:S01]  /*2390*/  STL.64 [R1+0xa0], R214 ;  /* 0x0000a0d601007387 */ /* 0x0001e20000100a00 */
[----:B-1----:R-:W-:Y:S02]  /*23a0*/  IMAD.MOV.U32 R216, RZ, RZ, R14 ;  /* 0x000000ffffd87224 */ /* 0x002fe400078e000e */
[----:B------:R-:W-:Y:S01]  /*23b0*/  IMAD.MOV.U32 R217, RZ, RZ, R13 ;  /* 0x000000ffffd97224 */ /* 0x000fe200078e000d */
[----:B------:R1:W-:Y:S01]  /*23c0*/  STL.64 [R1+0x98], R212 ;  /* 0x000098d401007387 */ /* 0x0003e20000100a00 */
[----:B--2---:R-:W-:Y:S02]  /*23d0*/  IMAD.MOV.U32 R218, RZ, RZ, R12 ;  /* 0x000000ffffda7224 */ /* 0x004fe400078e000c */
[----:B------:R-:W-:Y:S02]  /*23e0*/  IMAD.MOV.U32 R219, RZ, RZ, R11 ;  /* 0x000000ffffdb7224 */ /* 0x000fe400078e000b */
[----:B----4-:R-:W-:-:S02]  /*23f0*/  IMAD.MOV.U32 R220, RZ, RZ, R10 ;  /* 0x000000ffffdc7224 */ /* 0x010fc400078e000a */
[----:B------:R-:W-:Y:S02]  /*2400*/  IMAD.MOV.U32 R221, RZ, RZ, R9 ;  /* 0x000000ffffdd7224 */ /* 0x000fe400078e0009 */
[----:B0-----:R-:W-:Y:S02]  /*2410*/  IMAD.MOV.U32 R214, RZ, RZ, R19 ;  /* 0x000000ffffd67224 */ /* 0x001fe400078e0013 */
[----:B------:R-:W-:Y:S02]  /*2420*/  IMAD.MOV.U32 R215, RZ, RZ, R15 ;  /* 0x000000ffffd77224 */ /* 0x000fe400078e000f */
[----:B-1----:R-:W-:Y:S02]  /*2430*/  IMAD.MOV.U32 R212, RZ, RZ, R21 ;  /* 0x000000ffffd47224 */ /* 0x002fe400078e0015 */
[----:B------:R-:W-:Y:S02]  /*2440*/  IMAD.MOV.U32 R213, RZ, RZ, R20 ;  /* 0x000000ffffd57224 */ /* 0x000fe400078e0014 */
[----:B------:R-:W-:-:S02]  /*2450*/  IMAD.MOV.U32 R222, RZ, RZ, R8 ;  /* 0x000000ffffde7224 */ /* 0x000fc400078e0008 */
[----:B------:R-:W-:Y:S02]  /*2460*/  IMAD.MOV.U32 R223, RZ, RZ, R7 ;  /* 0x000000ffffdf7224 */ /* 0x000fe400078e0007 */
[----:B------:R-:W-:Y:S02]  /*2470*/  IMAD.MOV.U32 R224, RZ, RZ, R6 ;  /* 0x000000ffffe07224 */ /* 0x000fe400078e0006 */
[----:B------:R-:W-:Y:S02]  /*2480*/  IMAD.MOV.U32 R225, RZ, RZ, R4 ;  /* 0x000000ffffe17224 */ /* 0x000fe400078e0004 */
[----:B------:R-:W-:Y:S02]  /*2490*/  IMAD.MOV.U32 R226, RZ, RZ, R3 ;  /* 0x000000ffffe27224 */ /* 0x000fe400078e0003 */
[----:B------:R-:W-:Y:S01]  /*24a0*/  IMAD.MOV.U32 R227, RZ, RZ, R0 ;  /* 0x000000ffffe37224 */ /* 0x000fe200078e0000 */
[----:B------:R-:W-:Y:S01]  /*24b0*/  UMOV UR8, UR16 ;  /* 0x0000001000087c82 */ /* 0x000fe20008000000 */
[----:B------:R-:W-:Y:S01]  /*24c0*/  UMOV UR9, UR17 ;  /* 0x0000001100097c82 */ /* 0x000fe20008000000 */
[----:B------:R-:W-:-:S03]  /*24d0*/  WARPGROUP.DEPBAR.LE gsb0, 0x0 ;  /* 0x00008000000079c5 */ /* 0x000fc60000010000 */
[----:B------:R-:W-:-:S06]  /*24e0*/  WARPGROUP.ARRIVE ;  /* 0x00000000000079c5 */ /* 0x000fcc0000000000 */
[----:B------:R-:W-:Y:S03]  /*24f0*/  HGMMA.64x32x16.F32.BF16 R212, gdesc[UR8], R212, gsb0 ;  /* 0x0060000008d479f0 */ /* 0x000fe600080018d4 */
[----:B------:R-:W-:Y:S02]  /*2500*/  WARPGROUP.DEPBAR.LE gsb0, 0x0 ;  /* 0x00008000000079c5 */ /* 0x000fe40000010000 */
[----:B------:R-:W-:Y:S04]  /*2510*/  STL.64 [R1], R212 ;  /* 0x000000d401007387 */ /* 0x000fe80000100a00 */
[----:B------:R0:W-:Y:S04]  /*2520*/  STL.64 [R1+0x8], R214 ;  /* 0x000008d601007387 */ /* 0x0001e80000100a00 */
[----:B------:R1:W-:Y:S04]  /*2530*/  STL.64 [R1+0x10], R216 ;  /* 0x000010d801007387 */ /* 0x0003e80000100a00 */
[----:B------:R1:W-:Y:S04]  /*2540*/  STL.64 [R1+0x18], R218 ;  /* 0x000018da01007387 */ /* 0x0003e80000100a00 */
[----:B------:R1:W-:Y:S04]  /*2550*/  STL.64 [R1+0x20], R220 ;  /* 0x000020dc01007387 */ /* 0x0003e80000100a00 */
[----:B------:R1:W-:Y:S04]  /*2560*/  STL.64 [R1+0x28], R222 ;  /* 0x000028de01007387 */ /* 0x0003e80000100a00 */
[----:B------:R1:W-:Y:S04]  /*2570*/  STL.64 [R1+0x30], R224 ;  /* 0x000030e001007387 */ /* 0x0003e80000100a00 */
[----:B------:R1:W-:Y:S04]  /*2580*/  STL.64 [R1+0x38], R226 ;  /* 0x000038e201007387 */ /* 0x0003e80000100a00 */
[----:B0-----:R1:W5:Y:S04]  /*2590*/  LDL.LU.64 R214, [R1+0xa0] ;  /* 0x0000a00001d67983 */ /* 0x0013680000300a00 */
[----:B------:R1:W5:Y:S01]  /*25a0*/  LDL.LU.64 R212, [R1+0x98] ;  /* 0x0000980001d47983 */ /* 0x0003620000300a00 */
[----:B------:R-:W-:Y:S05]  /*25b0*/  @!P1 BRA `(.L_x_19) ;  /* 0x00000014009c9947 */ /* 0x000fea0003800000 */
[----:B------:R-:W-:Y:S01]  /*25c0*/  UIADD3 UR7, UR37, 0x1, URZ ;  /* 0x0000000125077890 */ /* 0x000fe2000fffe03f */
[----:B------:R-:W-:-:S03]  /*25d0*/  IMAD.MOV.U32 R4, RZ, RZ, R5 ;  /* 0x000000ffff047224 */ /* 0x000fc600078e0005 */
[----:B------:R-:W-:-:S04]  /*25e0*/  UISETP.NE.AND UP0, UPT, UR7, 0x8, UPT ;  /* 0x000000080700788c */ /* 0x000fc8000bf05270 */
[----:B------:R-:W-:Y:S02]  /*25f0*/  USEL UR6, URZ, 0x1, UP0 ;  /* 0x000000013f067887 */ /* 0x000fe40008000000 */
[----:B------:R-:W-:Y:S02]  /*2600*/  USEL UR7, UR7, URZ, UP0 ;  /* 0x0000003f07077287 */ /* 0x000fe40008000000 */
[----:B------:R-:W-:-:S06]  /*2610*/  ULOP3.LUT UR6, UR36, UR6, URZ, 0x3c, !UPT ;  /* 0x0000000624067292 */ /* 0x000fcc000f8e3c3f */
[----:B------:R-:W-:Y:S01]  /*2620*/  IMAD.U32 R3, RZ, RZ, UR6 ;  /* 0x00000006ff037e24 */ /* 0x000fe2000f8e00ff */
[----:B------:R-:W-:-:S06]  /*2630*/  UMOV UR6, UR37 ;  /* 0x0000002500067c82 */ /* 0x000fcc0008000000 */
.L_x_26:
[----:B------:R-:W-:Y:S05]  /*2640*/  @!P0 BRA `(.L_x_20) ;  /* 0x0000000000048947 */ /* 0x000fea0003800000 */
[----:B------:R-:W-:Y:S01]  /*2650*/  BPT.TRAP 0x1 ;  /* 0x000000040000795c */ /* 0x000fe20000300000 */
.L_x_20:
[----:B------:R-:W-:Y:S01]  /*2660*/  ULEA UR8, UR7, UR39, 0x3 ;  /* 0x0000002707087291 */ /* 0x000fe2000f8e183f */
[----:B------:R-:W-:-:S08]  /*2670*/  SHF.L.U32 R0, R3, 0x1f, RZ ;  /* 0x0000001f03007819 */ /* 0x000fd000000006ff */
[----:B------:R0:W2:Y:S01]  /*2680*/  SYNCS.PHASECHK.TRANS64.TRYWAIT P1, [UR8], R0 ;  /* 0x00000000ff0075a7 */ /* 0x0000a20008020148 */
[----:B------:R-:W-:Y:S05]  /*2690*/  @!P0 BRA `(.L_x_21) ;  /* 0x0000000000048947 */ /* 0x000fea0003800000 */
[----:B------:R-:W-:Y:S01]  /*26a0*/  BPT.TRAP 0x1 ;  /* 0x000000040000795c */ /* 0x000fe20000300000 */
.L_x_21:
[----:B--2---:R-:W-:Y:S05]  /*26b0*/  @P1 BRA `(.L_x_22) ;  /* 0x0000000000081947 */ /* 0x004fea0003800000 */
[----:B------:R-:W2:Y:S02]  /*26c0*/  SYNCS.PHASECHK.TRANS64.TRYWAIT P1, [UR8], R0 ;  /* 0x00000000ff0075a7 */ /* 0x000ea40008020148 */
[----:B--2---:R-:W-:Y:S05]  /*26d0*/  @!P1 BRA `(.L_x_23) ;  /* 0x0000011400789947 */ /* 0x004fea0003800000 */
.L_x_22:
[----:B------:R-:W-:Y:S04]  /*26e0*/  STL.64 [R1+0x160], R198 ;  /* 0x000160c601007387 */ /* 0x000fe80000100a00 */
[----:B------:R-:W-:Y:S04]  /*26f0*/  STL.64 [R1+0x158], R196 ;  /* 0x000158c401007387 */ /* 0x000fe80000100a00 */
[----:B------:R-:W-:Y:S04]  /*2700*/  STL.64 [R1+0x150], R194 ;  /* 0x000150c201007387 */ /* 0x000fe80000100a00 */
[----:B------:R-:W-:Y:S04]  /*2710*/  STL.64 [R1+0x148], R192 ;  /* 0x000148c001007387 */ /* 0x000fe80000100a00 */
[----:B------:R-:W-:Y:S04]  /*2720*/  STL.64 [R1+0x140], R190 ;  /* 0x000140be01007387 */ /* 0x000fe80000100a00 */
[----:B------:R-:W-:Y:S04]  /*2730*/  STL.64 [R1+0x138], R188 ;  /* 0x000138bc01007387 */ /* 0x000fe80000100a00 */
[----:B------:R-:W-:Y:S04]  /*2740*/  STL.64 [R1+0x130], R186 ;  /* 0x000130ba01007387 */ /* 0x000fe80000100a00 */
[----:B------:R3:W-:Y:S04]  /*2750*/  STL.64 [R1+0x128], R184 ;  /* 0x000128b801007387 */ /* 0x0007e80000100a00 */
[----:B---3--:R-:W3:Y:S04]  /*2760*/  LDL.LU.64 R184, [R1+0x40] ;  /* 0x0000400001b87983 */ /* 0x008ee80000300a00 */
[----:B------:R-:W3:Y:S04]  /*2770*/  LDL.LU.64 R186, [R1+0x48] ;  /* 0x0000480001ba7983 */ /* 0x000ee80000300a00 */
[----:B------:R-:W3:Y:S04]  /*2780*/  LDL.LU.64 R188, [R1+0x50] ;  /* 0x0000500001bc7983 */ /* 0x000ee80000300a00 */
[----:B------:R-:W3:Y:S04]  /*2790*/  LDL.LU.64 R190, [R1+0x58] ;  /* 0x0000580001be7983 */ /* 0x000ee80000300a00 */
[----:B------:R-:W3:Y:S04]  /*27a0*/  LDL.LU.64 R192, [R1+0x60] ;  /* 0x0000600001c07983 */ /* 0x000ee80000300a00 */
[----:B------:R-:W3:Y:S04]  /*27b0*/  LDL.LU.64 R194, [R1+0x68] ;  /* 0x0000680001c27983 */ /* 0x000ee80000300a00 */
[----:B------:R-:W3:Y:S04]  /*27c0*/  LDL.LU.64 R196, [R1+0x70] ;  /* 0x0000700001c47983 */ /* 0x000ee80000300a00 */
[----:B------:R-:W3:Y:S01]  /*27d0*/  LDL.LU.64 R198, [R1+0x78] ;  /* 0x0000780001c67983 */ /* 0x000ee20000300a00 */
[----:B------:R-:W-:-:S02]  /*27e0*/  UIMAD UR40, UR7, 0x300, UR4 ;  /* 0x00000300072878a4 */ /* 0x000fc4000f8e0204 */
[----:B------:R-:W-:Y:S01]  /*27f0*/  UIMAD UR41, UR7, 0x380, UR5 ;  /* 0x00000380072978a4 */ /* 0x000fe2000f8e0205 */
[----:B------:R-:W-:Y:S01]  /*2800*/  UMOV UR9, 0x80000020 ;  /* 0x8000002000097882 */ /* 0x000fe20000000000 */
[----:B------:R-:W-:Y:S02]  /*2810*/  UMOV UR11, 0x80000020 ;  /* 0x80000020000b7882 */ /* 0x000fe40000000000 */
[----:B------:R-:W-:Y:S01]  /*2820*/  UIADD3 UR14, UR41, 0x80, URZ ;  /* 0x00000080290e7890 */ /* 0x000fe2000fffe03f */
[----:B------:R-:W-:Y:S02]  /*2830*/  UMOV UR8, UR40 ;  /* 0x0000002800087c82 */ /* 0x000fe40008000000 */
[----:B------:R-:W-:Y:S01]  /*2840*/  UMOV UR10, UR41 ;  /* 0x00000029000a7c82 */ /* 0x000fe20008000000 */
        /* <DEDUP_REMOVED lines=18> */
[----:B-----5:R-:W-:Y:S01]  /*2970*/  WARPGROUP.ARRIVE ;  /* 0x00000000000079c5 */ /* 0x020fe20000000000 */
[----:B------:R-:W-:Y:S01]  /*2980*/  UIADD3 UR30, UR41, 0x280, URZ ;  /* 0x00000280291e7890 */ /* 0x000fe2000fffe03f */
[----:B--2---:R-:W-:Y:S01]  /*2990*/  IMAD.MOV.U32 R6, RZ, RZ, R198 ;  /* 0x000000ffff067224 */ /* 0x004fe200078e00c6 */
[----:B------:R-:W-:Y:S01]  /*29a0*/  UMOV UR28, UR8 ;  /* 0x00000008001c7c82 */ /* 0x000fe20008000000 */
[----:B------:R-:W-:Y:S01]  /*29b0*/  UMOV UR29, UR9 ;  /* 0x00000009001d7c82 */ /* 0x000fe20008000000 */
[----:B------:R-:W-:Y:S01]  /*29c0*/  UMOV UR31, 0x80000020 ;  /* 0x80000020001f7882 */ /* 0x000fe20000000000 */
[----:B------:R-:W-:Y:S01]  /*29d0*/  HGMMA.64x32x16.F32.BF16 R200, gdesc[UR12], R200, gsb0 ;  /* 0x006000000cc879f0 */ /* 0x000fe200080018c8 */
[----:B------:R-:W-:Y:S01]  /*29e0*/  UIADD3 UR34, UR41, 0x300, URZ ;  /* 0x0000030029227890 */ /* 0x000fe2000fffe03f */
[----:B0-----:R-:W-:Y:S01]  /*29f0*/  IMAD.MOV.U32 R0, RZ, RZ, R199 ;  /* 0x000000ffff007224 */ /* 0x001fe200078e00c7 */
[----:B------:R-:W-:Y:S01]  /*2a00*/  UMOV UR32, UR8 ;  /* 0x0000000800207c82 */ /* 0x000fe20008000000 */
[----:B------:R-:W-:Y:S01]  /*2a10*/  UMOV UR33, UR9 ;  /* 0x0000000900217c82 */ /* 0x000fe20008000000 */
[----:B------:R-:W-:Y:S01]  /*2a20*/  UMOV UR35, 0x80000020 ;  /* 0x8000002000237882 */ /* 0x000fe20000000000 */
[----:B------:R-:W-:Y:S01]  /*2a30*/  UIADD3 UR12, UR40, 0x200, URZ ;  /* 0x00000200280c7890 */ /* 0x000fe2000fffe03f */
[----:B------:R-:W-:Y:S01]  /*2a40*/  IMAD.MOV.U32 R8, RZ, RZ, R196 ;  /* 0x000000ffff087224 */ /* 0x000fe200078e00c4 */
[----:B------:R-:W2:Y:S01]  /*2a50*/  LDL.LU.64 R198, [R1+0x160] ;  /* 0x0001600001c67983 */ /* 0x000ea20000300a00 */
[----:B------:R-:W-:-:S02]  /*2a60*/  IMAD.MOV.U32 R7, RZ, RZ, R197 ;  /* 0x000000ffff077224 */ /* 0x000fc400078e00c5 */
[----:B------:R-:W-:Y:S01]  /*2a70*/  IMAD.MOV.U32 R10, RZ, RZ, R194 ;  /* 0x000000ffff0a7224 */ /* 0x000fe200078e00c2 */
[----:B------:R-:W2:Y:S01]  /*2a80*/  LDL.LU.64 R196, [R1+0x158] ;  /* 0x0001580001c47983 */ /* 0x000ea20000300a00 */
[----:B------:R-:W-:Y:S02]  /*2a90*/  IMAD.MOV.U32 R9, RZ, RZ, R195 ;  /* 0x000000ffff097224 */ /* 0x000fe400078e00c3 */
[----:B------:R-:W-:Y:S01]  /*2aa0*/  IMAD.MOV.U32 R12, RZ, RZ, R192 ;  /* 0x000000ffff0c7224 */ /* 0x000fe200078e00c0 */
[----:B------:R-:W2:Y:S01]  /*2ab0*/  LDL.LU.64 R194, [R1+0x150] ;  /* 0x0001500001c27983 */ /* 0x000ea20000300a00 */
        /* <DEDUP_REMOVED lines=10> */
[----:B-1----:R-:W-:Y:S01]  /*2b60*/  IMAD.MOV.U32 R216, RZ, RZ, R184 ;  /* 0x000000ffffd87224 */ /* 0x002fe200078e00b8 */
[----:B------:R-:W2:Y:S01]  /*2b70*/  LDL.LU.64 R186, [R1+0x130] ;  /* 0x0001300001ba7983 */ /* 0x000ea20000300a00 */
[----:B------:R-:W-:-:S03]  /*2b80*/  IMAD.MOV.U32 R23, RZ, RZ, R185 ;  /* 0x000000ffff177224 */ /* 0x000fc600078e00b9 */
[----:B------:R-:W2:Y:S01]  /*2b90*/  LDL.LU.64 R184, [R1+0x128] ;  /* 0x0001280001b87983 */ /* 0x000ea20000300a00 */
        /* <DEDUP_REMOVED lines=15> */
[----:B------:R-:W-:Y:S01]  /*2c90*/  UMOV UR32, UR12 ;  /* 0x0000000c00207c82 */ /* 0x000fe20008000000 */
[----:B------:R-:W-:Y:S01]  /*2ca0*/  UMOV UR33, 0x80000020 ;  /* 0x8000002000217882 */ /* 0x000fe20000000000 */
[----:B------:R-:W-:Y:S02]  /*2cb0*/  WARPGROUP.DEPBAR.LE gsb0, 0x0 ;  /* 0x00008000000079c5 */ /* 0x000fe40000010000 */
[----:B------:R-:W-:-:S06]  /*2cc0*/  WARPGROUP.ARRIVE ;  /* 0x00000000000079c5 */ /* 0x000fcc0000000000 */
[----:B------:R-:W-:Y:S01]  /*2cd0*/  HGMMA.64x32x16.F32.BF16 R24, gdesc[UR32], R24, gsb0 ;  /* 0x00600000201879f0 */ /* 0x000fe20008001818 */
[----:B------:R-:W-:Y:S01]  /*2ce0*/  UMOV UR28, UR32 ;  /* 0x00000020001c7c82 */ /* 0x000fe20008000000 */
[----:B------:R-:W-:Y:S01]  /*2cf0*/  UMOV UR29, UR33 ;  /* 0x00000021001d7c82 */ /* 0x000fe20008000000 */
[----:B------:R0:W-:Y:S04]  /*2d00*/  STL.64 [R1+0xe0], R214 ;  /* 0x0000e0d601007387 */ /* 0x0001e80000100a00 */
[----:B------:R1:W-:Y:S04]  /*2d10*/  STL.64 [R1+0xd8], R212 ;  /* 0x0000d8d401007387 */ /* 0x0003e80000100a00 */
[----:B------:R3:W-:Y:S04]  /*2d20*/  STL.64 [R1+0xd0], R210 ;  /* 0x0000d0d201007387 */ /* 0x0007e80000100a00 */
[----:B------:R4:W-:Y:S01]  /*2d30*/  STL.64 [R1+0xc8], R208 ;  /* 0x0000c8d001007387 */ /* 0x0009e20000100a00 */
[----:B0-----:R-:W-:-:S02]  /*2d40*/  IMAD.MOV.U32 R214, RZ, RZ, R6 ;  /* 0x000000ffffd67224 */ /* 0x001fc400078e0006 */
[----:B------:R-:W-:Y:S01]  /*2d50*/  IMAD.MOV.U32 R215, RZ, RZ, R0 ;  /* 0x000000ffffd77224 */ /* 0x000fe200078e0000 */
[----:B------:R0:W-:Y:S01]  /*2d60*/  STL.64 [R1+0xc0], R206 ;  /* 0x0000c0ce01007387 */ /* 0x0001e20000100a00 */
[----:B-1----:R-:W-:Y:S02]  /*2d70*/  IMAD.MOV.U32 R212, RZ, RZ, R8 ;  /* 0x000000ffffd47224 */ /* 0x002fe400078e0008 */
[----:B------:R-:W-:Y:S01]  /*2d80*/  IMAD.MOV.U32 R213, RZ, RZ, R7 ;  /* 0x000000ffffd57224 */ /* 0x000fe200078e0007 */
[----:B------:R1:W-:Y:S01]  /*2d90*/  STL.64 [R1+0xb8], R204 ;  /* 0x0000b8cc01007387 */ /* 0x0003e20000100a00 */
[----:B---3--:R-:W-:Y:S02]  /*2da0*/  IMAD.MOV.U32 R210, RZ, RZ, R10 ;  /* 0x000000ffffd27224 */ /* 0x008fe400078e000a */
[----:B------:R-:W-:Y:S01]  /*2db0*/  IMAD.MOV.U32 R211, RZ, RZ, R9 ;  /* 0x000000ffffd37224 */ /* 0x000fe200078e0009 */
[----:B------:R3:W-:Y:S01]  /*2dc0*/  STL.64 [R1+0xb0], R202 ;  /* 0x0000b0ca01007387 */ /* 0x0007e20000100a00 */
[----:B----4-:R-:W-:-:S02]  /*2dd0*/  IMAD.MOV.U32 R208, RZ, RZ, R12 ;  /* 0x000000ffffd07224 */ /* 0x010fc400078e000c */
[----:B------:R-:W-:Y:S01]  /*2de0*/  IMAD.MOV.U32 R209, RZ, RZ, R11 ;  /* 0x000000ffffd17224 */ /* 0x000fe200078e000b */
[----:B------:R4:W-:Y:S01]  /*2df0*/  STL.64 [R1+0xa8], R200 ;  /* 0x0000a8c801007387 */ /* 0x0009e20000100a00 */
[----:B0-----:R-:W-:Y:S02]  /*2e00*/  IMAD.MOV.U32 R206, RZ, RZ, R14 ;  /* 0x000000ffffce7224 */ /* 0x001fe400078e000e */
[----:B------:R-:W-:Y:S01]  /*2e10*/  IMAD.MOV.U32 R207, RZ, RZ, R13 ;  /* 0x000000ffffcf7224 */ /* 0x000fe200078e000d */
[----:B------:R-:W-:Y:S01]  /*2e20*/  STL.64 [R1+0x120], R214 ;  /* 0x000120d601007387 */ /* 0x000fe20000100a00 */
[----:B-1----:R-:W-:Y:S02]  /*2e30*/  IMAD.MOV.U32 R204, RZ, RZ, R19 ;  /* 0x000000ffffcc7224 */ /* 0x002fe400078e0013 */
[----:B------:R-:W-:Y:S01]  /*2e40*/  IMAD.MOV.U32 R205, RZ, RZ, R15 ;  /* 0x000000ffffcd7224 */ /* 0x000fe200078e000f */
[----:B------:R-:W-:Y:S02]  /*2e50*/  WARPGROUP.DEPBAR.LE gsb0, 0x0 ;  /* 0x00008000000079c5 */ /* 0x000fe40000010000 */
[----:B------:R-:W-:-:S06]  /*2e60*/  WARPGROUP.ARRIVE ;  /* 0x00000000000079c5 */ /* 0x000fcc0000000000 */
[----:B------:R-:W-:Y:S01]  /*2e70*/  HGMMA.64x32x16.F32.BF16 R56, gdesc[UR28], R56, gsb0 ;  /* 0x006000001c3879f0 */ /* 0x000fe20008001838 */
[----:B---3--:R-:W-:Y:S01]  /*2e80*/  IMAD.MOV.U32 R202, RZ, RZ, R21 ;  /* 0x000000ffffca7224 */ /* 0x008fe200078e0015 */
[----:B------:R-:W-:Y:S01]  /*2e90*/  STL.64 [R1+0x118], R212 ;  /* 0x000118d401007387 */ /* 0x000fe20000100a00 */
[----:B------:R-:W-:Y:S02]  /*2ea0*/  IMAD.MOV.U32 R203, RZ, RZ, R20 ;  /* 0x000000ffffcb7224 */ /* 0x000fe400078e0014 */
[----:B----4-:R-:W-:Y:S01]  /*2eb0*/  IMAD.MOV.U32 R200, RZ, RZ, R216 ;  /* 0x000000ffffc87224 */ /* 0x010fe200078e00d8 */
[----:B------:R-:W-:Y:S01]  /*2ec0*/  STL.64 [R1+0x110], R210 ;  /* 0x000110d201007387 */ /* 0x000fe20000100a00 */
[----:B------:R-:W-:-:S03]  /*2ed0*/  IMAD.MOV.U32 R201, RZ, RZ, R23 ;  /* 0x000000ffffc97224 */ /* 0x000fc600078e0017 */
[----:B------:R-:W-:Y:S04]  /*2ee0*/  STL.64 [R1+0x108], R208 ;  /* 0x000108d001007387 */ /* 0x000fe80000100a00 */
[----:B------:R-:W-:Y:S04]  /*2ef0*/  STL.64 [R1+0x100], R206 ;  /* 0x000100ce01007387 */ /* 0x000fe80000100a00 */
[----:B------:R-:W-:Y:S04]  /*2f00*/  STL.64 [R1+0xf8], R204 ;  /* 0x0000f8cc01007387 */ /* 0x000fe80000100a00 */
[----:B------:R-:W-:Y:S04]  /*2f10*/  STL.64 [R1+0xf0], R202 ;  /* 0x0000f0ca01007387 */ /* 0x000fe80000100a00 */
[----:B------:R0:W-:Y:S04]  /*2f20*/  STL.64 [R1+0xe8], R200 ;  /* 0x0000e8c801007387 */ /* 0x0001e80000100a00 */
[----:B0-----:R-:W3:Y:S04]  /*2f30*/  LDL.LU.64 R200, [R1] ;  /* 0x0000000001c87983 */ /* 0x001ee80000300a00 */
[----:B------:R-:W3:Y:S04]  /*2f40*/  LDL.LU.64 R202, [R1+0x8] ;  /* 0x0000080001ca7983 */ /* 0x000ee80000300a00 */
[----:B------:R-:W3:Y:S04]  /*2f50*/  LDL.LU.64 R204, [R1+0x10] ;  /* 0x0000100001cc7983 */ /* 0x000ee80000300a00 */
[----:B------:R-:W3:Y:S04]  /*2f60*/  LDL.LU.64 R206, [R1+0x18] ;  /* 0x0000180001ce7983 */ /* 0x000ee80000300a00 */
[----:B------:R-:W3:Y:S04]  /*2f70*/  LDL.LU.64 R208, [R1+0x20] ;  /* 0x0000200001d07983 */ /* 0x000ee80000300a00 */
[----:B------:R-:W3:Y:S04]  /*2f80*/  LDL.LU.64 R210, [R1+0x28] ;  /* 0x0000280001d27983 */ /* 0x000ee80000300a00 */
[----:B------:R-:W3:Y:S04]  /*2f90*/  LDL.LU.64 R212, [R1+0x30] ;  /* 0x0000300001d47983 */ /* 0x000ee80000300a00 */
[----:B------:R-:W3:Y:S01]  /*2fa0*/  LDL.LU.64 R214, [R1+0x38] ;  /* 0x0000380001d67983 */ /* 0x000ee20000300a00 */
[----:B------:R-:W-:-:S02]  /*2fb0*/  WARPGROUP.DEPBAR.LE gsb0, 0x0 ;  /* 0x00008000000079c5 */ /* 0x000fc40000010000 */
[----:B------:R-:W-:Y:S01]  /*2fc0*/  WARPGROUP.ARRIVE ;  /* 0x00000000000079c5 */ /* 0x000fe20000000000 */
[----:B------:R-:W-:Y:S01]  /*2fd0*/  UMOV UR24, UR32 ;  /* 0x0000002000187c82 */ /* 0x000fe20008000000 */
[----:B------:R-:W-:-:S04]  /*2fe0*/  UMOV UR25, UR33 ;  /* 0x0000002100197c82 */ /* 0x000fc80008000000 */
        /* <DEDUP_REMOVED lines=14> */
[----:B--2---:R-:W-:-:S06]  /*30d0*/  WARPGROUP.ARRIVE ;  /* 0x00000000000079c5 */ /* 0x004fcc0000000000 */
[----:B------:R-:W-:Y:S01]  /*30e0*/  HGMMA.64x32x16.F32.BF16 R184, gdesc[UR12], R184, gsb0 ;  /* 0x006000000cb879f0 */ /* 0x000fe200080018b8 */
[----:B------:R-:W-:Y:S01]  /*30f0*/  UMOV UR34, UR10 ;  /* 0x0000000a00227c82 */ /* 0x000fe20008000000 */
[----:B------:R-:W-:Y:S01]  /*3100*/  UMOV UR35, UR11 ;  /* 0x0000000b00237c82 */ /* 0x000fe20008000000 */
[----:B------:R-:W-:Y:S02]  /*3110*/  WARPGROUP.DEPBAR.LE gsb0, 0x0 ;  /* 0x00008000000079c5 */ /* 0x000fe40000010000 */
[----:B---3--:R-:W-:-:S06]  /*3120*/  WARPGROUP.ARRIVE ;  /* 0x00000000000079c5 */ /* 0x008fcc0000000000 */
[----:B------:R-:W-:Y:S03]  /*3130*/  HGMMA.64x32x16.F32.BF16 R200, gdesc[UR32], R200, gsb0 ;  /* 0x0060000020c879f0 */ /* 0x000fe600080018c8 */
        /* <DEDUP_REMOVED lines=23> */
[----:B------:R-:W-:-:S03]  /*32b0*/  IMAD.MOV.U32 R23, RZ, RZ, R201 ;  /* 0x000000ffff177224 */ /* 0x000fc600078e00c9 */
[----:B------:R-:W2:Y:S01]  /*32c0*/  LDL.LU.64 R200, [R1+0xe8] ;  /* 0x0000e80001c87983 */ /* 0x000ea20000300a00 */
[----:B------:R-:W-:Y:S02]  /*32d0*/  UIADD3 UR8, UR40, 0x2, URZ ;  /* 0x0000000228087890 */ /* 0x000fe4000fffe03f */
[----:B------:R-:W-:Y:S01]  /*32e0*/  UIADD3 UR10, UR41, 0x2, URZ ;  /* 0x00000002290a7890 */ /* 0x000fe2000fffe03f */
[----:B------:R-:W-:Y:S01]  /*32f0*/  UMOV UR9, 0x80000020 ;  /* 0x8000002000097882 */ /* 0x000fe20000000000 */
[----:B------:R-:W-:Y:S01]  /*3300*/  UMOV UR11, 0x80000020 ;  /* 0x80000020000b7882 */ /* 0x000fe20000000000 */
[----:B--2---:R-:W-:-:S06]  /*3310*/  WARPGROUP.ARRIVE ;  /* 0x00000000000079c5 */ /* 0x004fcc0000000000 */
[----:B------:R-:W-:Y:S03]  /*3320*/  HGMMA.64x32x16.F32.BF16 R200, gdesc[UR8], R200, gsb0 ;  /* 0x0060000008c879f0 */ /* 0x000fe600080018c8 */
[----:B------:R-:W-:Y:S02]  /*3330*/  WARPGROUP.DEPBAR.LE gsb0, 0x0 ;  /* 0x00008000000079c5 */ /* 0x000fe40000010000 */
        /* <DEDUP_REMOVED lines=8> */
[----:B0-----:R-:W2:Y:S04]  /*33c0*/  LDL.LU.64 R214, [R1+0xe0] ;  /* 0x0000e00001d67983 */ /* 0x001ea80000300a00 */
[----:B------:R-:W2:Y:S04]  /*33d0*/  LDL.LU.64 R212, [R1+0xd8] ;  /* 0x0000d80001d47983 */ /* 0x000ea80000300a00 */
[----:B------:R-:W2:Y:S04]  /*33e0*/  LDL.LU.64 R210, [R1+0xd0] ;  /* 0x0000d00001d27983 */ /* 0x000ea80000300a00 */
[----:B------:R-:W2:Y:S04]  /*33f0*/  LDL.LU.64 R208, [R1+0xc8] ;  /* 0x0000c80001d07983 */ /* 0x000ea80000300a00 */
[----:B------:R-:W2:Y:S04]  /*3400*/  LDL.LU.64 R206, [R1+0xc0] ;  /* 0x0000c00001ce7983 */ /* 0x000ea80000300a00 */
[----:B------:R-:W2:Y:S04]  /*3410*/  LDL.LU.64 R204, [R1+0xb8] ;  /* 0x0000b80001cc7983 */ /* 0x000ea80000300a00 */
[----:B------:R-:W2:Y:S04]  /*3420*/  LDL.LU.64 R202, [R1+0xb0] ;  /* 0x0000b00001ca7983 */ /* 0x000ea80000300a00 */
[----:B------:R-:W2:Y:S01]  /*3430*/  LDL.LU.64 R200, [R1+0xa8] ;  /* 0x0000a80001c87983 */ /* 0x000ea20000300a00 */
        /* <DEDUP_REMOVED lines=20> */
[----:B--2---:R-:W-:-:S06]  /*3580*/  WARPGROUP.ARRIVE ;  /* 0x00000000000079c5 */ /* 0x004fcc0000000000 */
        /* <DEDUP_REMOVED lines=52> */
[----:B------:R-:W-:-:S03]  /*38d0*/  IMAD.MOV.U32 R217, RZ, RZ, R15 ;  /* 0x000000ffffd97224 */ /* 0x000fc600078e000f */
[----:B------:R1:W-:Y:S01]  /*38e0*/  STL.64 [R1+0x98], R212 ;  /* 0x000098d401007387 */ /* 0x0003e20000100a00 */
[----:B------:R-:W-:Y:S02]  /*38f0*/  IMAD.MOV.U32 R218, RZ, RZ, R14 ;  /* 0x000000ffffda7224 */ /* 0x000fe400078e000e */
[----:B------:R-:W-:Y:S02]  /*3900*/  IMAD.MOV.U32 R219, RZ, RZ, R13 ;  /* 0x000000ffffdb7224 */ /* 0x000fe400078e000d */
[----:B------:R-:W-:Y:S02]  /*3910*/  IMAD.MOV.U32 R220, RZ, RZ, R12 ;  /* 0x000000ffffdc7224 */ /* 0x000fe400078e000c */
[----:B------:R-:W-:Y:S02]  /*3920*/  IMAD.MOV.U32 R221, RZ, RZ, R11 ;  /* 0x000000ffffdd7224 */ /* 0x000fe400078e000b */
[----:B0-----:R-:W-:Y:S02]  /*3930*/  IMAD.MOV.U32 R214, RZ, RZ, R21 ;  /* 0x000000ffffd67224 */ /* 0x001fe400078e0015 */
[----:B------:R-:W-:-:S02]  /*3940*/  IMAD.MOV.U32 R215, RZ, RZ, R20 ;  /* 0x000000ffffd77224 */ /* 0x000fc400078e0014 */
[----:B-1----:R-:W-:Y:S02]  /*3950*/  IMAD.MOV.U32 R212, RZ, RZ, R216 ;  /* 0x000000ffffd47224 */ /* 0x002fe400078e00d8 */
[----:B------:R-:W-:Y:S02]  /*3960*/  IMAD.MOV.U32 R213, RZ, RZ, R23 ;  /* 0x000000ffffd57224 */ /* 0x000fe400078e0017 */
[----:B------:R-:W-:Y:S02]  /*3970*/  IMAD.MOV.U32 R216, RZ, RZ, R19 ;  /* 0x000000ffffd87224 */ /* 0x000fe400078e0013 */
[----:B------:R-:W-:Y:S02]  /*3980*/  IMAD.MOV.U32 R222, RZ, RZ, R10 ;  /* 0x000000ffffde7224 */ /* 0x000fe400078e000a */
[----:B------:R-:W-:Y:S02]  /*3990*/  IMAD.MOV.U32 R223, RZ, RZ, R9 ;  /* 0x000000ffffdf7224 */ /* 0x000fe400078e0009 */
[----:B------:R-:W-:-:S02]  /*39a0*/  IMAD.MOV.U32 R224, RZ, RZ, R8 ;  /* 0x000000ffffe07224 */ /* 0x000fc400078e0008 */
        /* <DEDUP_REMOVED lines=20> */
[----:B------:R-:W-:Y:S01]  /*3af0*/  BPT.TRAP 0x1 ;  /* 0x000000040000795c */ /* 0x000fe20000300000 */
.L_x_24:
[----:B------:R-:W2:Y:S01]  /*3b00*/  LDL R0, [R1+0x80] ;  /* 0x0000800001007983 */ /* 0x000ea20000100800 */
[----:B------:R-:W-:-:S04]  /*3b10*/  ULEA UR8, UR6, UR39, 0x3 ;  /* 0x0000002706087291 */ /* 0x000fc8000f8e183f */
[----:B------:R-:W-:-:S04]  /*3b20*/  UIADD3 UR8, UR8, 0x40, URZ ;  /* 0x0000004008087890 */ /* 0x000fc8000fffe03f */
[----:B------:R-:W-:-:S09]  /*3b30*/  UPRMT UR8, URZ, 0x654, UR8 ;  /* 0x000006543f087896 */ /* 0x000fd20008000008 */
[----:B------:R-:W-:Y:S01]  /*3b40*/  SYNCS.ARRIVE.TRANS64.RED.A1T0 RZ, [UR8], RZ ;  /* 0x000000ffffff79a7 */ /* 0x000fe20008100408 */
[----:B--2---:R-:W-:-:S13]  /*3b50*/  ISETP.GT.U32.AND P1, PT, R0, 0x1, PT ;  /* 0x000000010000780c */ /* 0x004fda0003f24070 */
[----:B------:R-:W-:Y:S05]  /*3b60*/  @P1 BRA `(.L_x_25) ;  /* 0x0000000000041947 */ /* 0x000fea0003800000 */
[----:B------:R-:W-:Y:S01]  /*3b70*/  BPT.TRAP 0x1 ;  /* 0x000000040000795c */ /* 0x000fe20000300000 */
.L_x_25:
[----:B------:R-:W-:Y:S01]  /*3b80*/  UIADD3 UR7, UR7, 0x1, URZ ;  /* 0x0000000107077890 */ /* 0x000fe2000fffe03f */
[C---:B------:R-:W-:Y:S01]  /*3b90*/  ISETP.GT.AND P1, PT, R4.reuse, 0x1, PT ;  /* 0x000000010400780c */ /* 0x040fe20003f24270 */
[----:B------:R-:W-:Y:S01]  /*3ba0*/  UIADD3 UR6, UR6, 0x1, URZ ;  /* 0x0000000106067890 */ /* 0x000fe2000fffe03f */
[----:B------:R-:W-:Y:S01]  /*3bb0*/  VIADD R4, R4, 0xffffffff ;  /* 0xffffffff04047836 */ /* 0x000fe20000000000 */
[----:B------:R-:W-:Y:S02]  /*3bc0*/  UISETP.NE.AND UP0, UPT, UR7, 0x8, UPT ;  /* 0x000000080700788c */ /* 0x000fe4000bf05270 */
[----:B------:R-:W-:Y:S02]  /*3bd0*/  UISETP.NE.AND UP1, UPT, UR6, 0x8, UPT ;  /* 0x000000080600788c */ /* 0x000fe4000bf25270 */
[----:B------:R-:W-:Y:S02]  /*3be0*/  USEL UR8, URZ, 0x1, UP0 ;  /* 0x000000013f087887 */ /* 0x000fe40008000000 */
[----:B------:R-:W-:-:S02]  /*3bf0*/  USEL UR7, UR7, URZ, UP0 ;  /* 0x0000003f07077287 */ /* 0x000fc40008000000 */
[----:B------:R-:W-:Y:S02]  /*3c00*/  USEL UR6, UR6, URZ, UP1 ;  /* 0x0000003f06067287 */ /* 0x000fe40008800000 */
[----:B------:R-:W-:Y:S01]  /*3c10*/  LOP3.LUT R3, R3, UR8, RZ, 0x3c, !PT ;  /* 0x0000000803037c12 */ /* 0x000fe2000f8e3cff */
[----:B------:R-:W-:Y:S09]  /*3c20*/  @P1 BRA `(.L_x_26) ;  /* 0xffffffe800841947 */ /* 0x000ff2000383ffff */
.L_x_19:
[----:B------:R-:W0:Y:S02]  /*3c30*/  LDC R0, c[0x0][0x28c] ;  /* 0x0000a300ff007b82 */ /* 0x000e240000000800 */
[----:B0-----:R-:W-:-:S13]  /*3c40*/  ISETP.GE.AND P1, PT, R0, 0x1, PT ;  /* 0x000000010000780c */ /* 0x001fda0003f26270 */
[----:B------:R-:W-:Y:S05]  /*3c50*/  @!P1 BRA `(.L_x_27) ;  /* 0x0000000000349947 */ /* 0x000fea0003800000 */
[----:B------:R-:W-:Y:S05]  /*3c60*/  @!P0 BRA `(.L_x_28) ;  /* 0x0000000000048947 */ /* 0x000fea0003800000 */
[----:B------:R-:W-:Y:S01]  /*3c70*/  BPT.TRAP 0x1 ;  /* 0x000000040000795c */ /* 0x000fe20000300000 */
.L_x_28:
[----:B------:R-:W2:Y:S01]  /*3c80*/  LDL R0, [R1+0x80] ;  /* 0x0000800001007983 */ /* 0x000ea20000100800 */
[----:B------:R-:W-:-:S13]  /*3c90*/  R2UR UR4, R5 ;  /* 0x00000000050472ca */ /* 0x000fda00000e0000 */
[----:B------:R-:W-:-:S04]  /*3ca0*/  UIADD3 UR4, UR4, UR37, URZ ;  /* 0x0000002504047290 */ /* 0x000fc8000fffe03f */
[----:B------:R-:W-:-:S04]  /*3cb0*/  USHF.L.U32 UR4, UR4, 0x3, URZ ;  /* 0x0000000304047899 */ /* 0x000fc8000800063f */
[----:B------:R-:W-:-:S04]  /*3cc0*/  ULOP3.LUT UR4, UR4, 0x38, URZ, 0xc0, !UPT ;  /* 0x0000003804047892 */ /* 0x000fc8000f8ec03f */
[----:B------:R-:W-:-:S04]  /*3cd0*/  UIADD3 UR4, UR39, 0x40, UR4 ;  /* 0x0000004027047890 */ /* 0x000fc8000fffe004 */
[----:B------:R-:W-:-:S09]  /*3ce0*/  UPRMT UR4, URZ, 0x654, UR4 ;  /* 0x000006543f047896 */ /* 0x000fd20008000004 */
[----:B------:R-:W-:Y:S01]  /*3cf0*/  SYNCS.ARRIVE.TRANS64.RED.A1T0 RZ, [UR4], RZ ;  /* 0x000000ffffff79a7 */ /* 0x000fe20008100404 */
[----:B--2---:R-:W-:-:S13]  /*3d00*/  ISETP.GT.U32.AND P0, PT, R0, 0x1, PT ;  /* 0x000000010000780c */ /* 0x004fda0003f04070 */
[----:B------:R-:W-:Y:S05]  /*3d10*/  @P0 BRA `(.L_x_27) ;  /* 0x0000000000040947 */ /* 0x000fea0003800000 */
[----:B------:R-:W-:Y:S01]  /*3d20*/  BPT.TRAP 0x1 ;  /* 0x000000040000795c */ /* 0x000fe20000300000 */
.L_x_27:
[----:B-1----:R-:W2:Y:S01]  /*3d30*/  LDL R227, [R1+0x84] ;  /* 0x0000840001e37983 */ /* 0x002ea20000100800 */
[----:B------:R-:W0:Y:S01]  /*3d40*/  LDC R4, c[0x0][0x288] ;  /* 0x0000a200ff047b82 */ /* 0x000e220000000800 */
[----:B------:R-:W1:Y:S01]  /*3d50*/  S2R R0, SR_TID.X ;  /* 0x0000000000007919 */ /* 0x000e620000002100 */
[----:B------:R-:W3:Y:S01]  /*3d60*/  S2R R5, SR_TID.X ;  /* 0x0000000000057919 */ /* 0x000ee20000002100 */
[----:B------:R-:W-:Y:S01]  /*3d70*/  IMAD R22, R22, 0xe0, RZ ;  /* 0x000000e016167824 */ /* 0x000fe200078e02ff */
[----:B------:R-:W-:Y:S01]  /*3d80*/  ULDC UR4, c[0x0][0x284] ;  /* 0x0000a10000047ab9 */ /* 0x000fe20000000800 */
[----:B------:R-:W-:Y:S01]  /*3d90*/  ULDC.64 UR6, c[0x0][0x5d0] ;  /* 0x0001740000067ab9 */ /* 0x000fe20000000a00 */
[----:B-1----:R-:W-:-:S04]  /*3da0*/  SHF.R.U32.HI R0, RZ, 0x7, R0 ;  /* 0x00000007ff007819 */ /* 0x002fc80000011600 */
[----:B------:R-:W-:Y:S02]  /*3db0*/  LOP3.LUT R0, R0, 0x1, RZ, 0xc0, !PT ;  /* 0x0000000100007812 */ /* 0x000fe400078ec0ff */
[----:B---3--:R-:W-:Y:S02]  /*3dc0*/  SHF.R.U32.HI R3, RZ, 0x2, R5 ;  /* 0x00000002ff037819 */ /* 0x008fe40000011605 */
[----:B------:R-:W-:Y:S01]  /*3dd0*/  LOP3.LUT R21, R5, 0x60, RZ, 0xc0, !PT ;  /* 0x0000006005157812 */ /* 0x000fe200078ec0ff */
[----:B------:R-:W-:Y:S01]  /*3de0*/  IMAD.SHL.U32 R20, R0, 0x40, RZ ;  /* 0x0000004000147824 */ /* 0x000fe200078e00ff */
[----:B------:R-:W-:Y:S02]  /*3df0*/  LOP3.LUT R3, R3, 0x7, RZ, 0xc0, !PT ;  /* 0x0000000703037812 */ /* 0x000fe400078ec0ff */
[----:B------:R-:W-:Y:S02]  /*3e00*/  SHF.R.U32.HI R21, RZ, 0x1, R21 ;  /* 0x00000001ff157819 */ /* 0x000fe40000011615 */
[----:B------:R-:W-:-:S02]  /*3e10*/  LOP3.LUT R20, R20, 0x40, R3, 0xe2, !PT ;  /* 0x0000004014147812 */ /* 0x000fc400078ee203 */
[----:B------:R-:W-:Y:S02]  /*3e20*/  IADD3 R3, RZ, -R21, -R3 ;  /* 0x80000015ff037210 */ /* 0x000fe40007ffe803 */
[----:B0-----:R-:W-:-:S03]  /*3e30*/  ISETP.GE.AND P0, PT, R22, R4, PT ;  /* 0x000000041600720c */ /* 0x001fc60003f06270 */
[----:B------:R-:W-:Y:S02]  /*3e40*/  IMAD R3, R0, -0x40, R3 ;  /* 0xffffffc000037824 */ /* 0x000fe400078e0203 */
[----:B------:R-:W-:-:S05]  /*3e50*/  IMAD R0, R18, 0xc0, RZ ;  /* 0x000000c012007824 */ /* 0x000fca00078e02ff */
[C---:B------:R-:W-:Y:S02]  /*3e60*/  ISETP.GE.OR P0, PT, R0.reuse, UR4, P0 ;  /* 0x0000000400007c0c */ /* 0x040fe40008706670 */
[----:B------:R-:W-:Y:S02]  /*3e70*/  IADD3 R0, -R0, UR4, R3 ;  /* 0x0000000400007c10 */ /* 0x000fe4000fffe103 */
[C---:B------:R-:W-:Y:S01]  /*3e80*/  LOP3.LUT R3, R5.reuse, 0x3, RZ, 0xc0, !PT ;  /* 0x0000000305037812 */ /* 0x040fe200078ec0ff */
[----:B------:R-:W-:-:S04]  /*3e90*/  IMAD.SHL.U32 R23, R5, 0x2, RZ ;  /* 0x0000000205177824 */ /* 0x000fc800078e00ff */
[----:B------:R-:W-:-:S04]  /*3ea0*/  IMAD R3, R3, -0x2, R4 ;  /* 0xfffffffe03037824 */ /* 0x000fc800078e0204 */
[----:B------:R-:W-:Y:S01]  /*3eb0*/  IMAD.IADD R3, R3, 0x1, -R22 ;  /* 0x0000000103037824 */ /* 0x000fe200078e0a16 */
[----:B------:R-:W-:-:S04]  /*3ec0*/  LOP3.LUT R22, R22, 0x6, R23, 0xf8, !PT ;  /* 0x0000000616167812 */ /* 0x000fc800078ef817 */
[----:B------:R-:W-:Y:S01]  /*3ed0*/  SHF.R.S32.HI R23, RZ, 0x1f, R22 ;  /* 0x0000001fff177819 */ /* 0x000fe20000011416 */
[----:B------:R-:W-:-:S04]  /*3ee0*/  UIADD3 UR37, UR38, UR37, URZ ;  /* 0x0000002526257290 */ /* 0x000fc8000fffe03f */
[----:B------:R-:W-:-:S04]  /*3ef0*/  USHF.R.U32.HI UR4, URZ, 0x3, UR37 ;  /* 0x000000033f047899 */ /* 0x000fc80008011625 */
[----:B------:R-:W-:Y:S02]  /*3f00*/  ULOP3.LUT UR4, UR4, 0x1, URZ, 0xc0, !UPT ;  /* 0x0000000104047892 */ /* 0x000fe4000f8ec03f */
[----:B------:R-:W-:Y:S02]  /*3f10*/  UISETP.GT.U32.AND UP1, UPT, UR37, 0x7, UPT ;  /* 0x000000072500788c */ /* 0x000fe4000bf24070 */
[----:B------:R-:W-:Y:S02]  /*3f20*/  UISETP.NE.U32.AND UP0, UPT, UR4, 0x1, UPT ;  /* 0x000000010400788c */ /* 0x000fe4000bf05070 */
[----:B------:R-:W-:Y:S02]  /*3f30*/  UISETP.LT.U32.AND UP1, UPT, UR38, 0x8, UP1 ;  /* 0x000000082600788c */ /* 0x000fe40008f21070 */
[----:B------:R-:W-:Y:S02]  /*3f40*/  UISETP.GT.U32.AND UP0, UPT, UR38, 0x7, !UP0 ;  /* 0x000000072600788c */ /* 0x000fe4000c704070 */
[----:B------:R-:W-:-:S02]  /*3f50*/  USEL UR5, URZ, 0x1, !UP1 ;  /* 0x000000013f057887 */ /* 0x000fc4000c800000 */
[----:B------:R-:W-:Y:S01]  /*3f60*/  USEL UR4, URZ, 0x1, !UP0 ;  /* 0x000000013f047887 */ /* 0x000fe2000c000000 */
[----:B------:R-:W-:Y:S01]  /*3f70*/  LOP3.LUT R20, R20, R21, RZ, 0xfc, !PT ;  /* 0x0000001514147212 */ /* 0x000fe200078efcff */
[----:B------:R-:W-:Y:S01]  /*3f80*/  IMAD.MOV.U32 R21, RZ, RZ, RZ ;  /* 0x000000ffff157224 */ /* 0x000fe200078e00ff */
[----:B------:R-:W-:Y:S02]  /*3f90*/  ULOP3.LUT UR37, UR37, 0x7, URZ, 0xc0, !UPT ;  /* 0x0000000725257892 */ /* 0x000fe4000f8ec03f */
[----:B------:R-:W-:Y:S01]  /*3fa0*/  ULOP3.LUT UR36, UR4, UR36, UR5, 0x96, !UPT ;  /* 0x0000002404247292 */ /* 0x000fe2000f8e9605 */
[----:B------:R-:W-:Y:S01]  /*3fb0*/  IMAD.WIDE R20, R18, 0xc0, R20 ;  /* 0x000000c012147825 */ /* 0x000fe200078e0214 */
[----:B--2---:R-:W-:-:S03]  /*3fc0*/  SHF.R.S32.HI R4, RZ, 0x1f, R227 ;  /* 0x0000001fff047819 */ /* 0x004fc600000114e3 */
[----:B------:R-:W-:-:S04]  /*3fd0*/  IMAD.WIDE.U32 R6, R227, UR6, R22 ;  /* 0x00000006e3067c25 */ /* 0x000fc8000f8e0016 */
[----:B------:R-:W-:-:S04]  /*3fe0*/  IMAD R5, R4, UR6, RZ ;  /* 0x0000000604057c24 */ /* 0x000fc8000f8e02ff */
[----:B------:R-:W-:-:S04]  /*3ff0*/  IMAD R5, R227, UR7, R5 ;  /* 0x00000007e3057c24 */ /* 0x000fc8000f8e0205 */
[----:B------:R-:W-:Y:S02]  /*4000*/  IMAD.IADD R7, R7, 0x1, R5 ;  /* 0x0000000107077824 */ /* 0x000fe400078e0205 */
[----:B------:R-:W-:-:S05]  /*4010*/  IMAD.MOV.U32 R5, RZ, RZ, -0x1 ;  /* 0xffffffffff057424 */ /* 0x000fca00078e00ff */
[----:B------:R0:W-:Y:S01]  /*4020*/  STL [R1+0x90], R5 ;  /* 0x0000900501007387 */ /* 0x0001e20000100800 */
[----:B------:R-:W-:Y:S05]  /*4030*/  @P0 BRA `(.L_x_29) ;  /* 0x000000d800d40947 */ /* 0x000fea0003800000 */
[----:B------:R-:W1:Y:S01]  /*4040*/  LDC.64 R18, c[0x0][0x5c8] ;  /* 0x00017200ff127b82 */ /* 0x000e620000000a00 */
[----:B-----5:R-:W-:Y:S01]  /*4050*/  FSETP.NEU.AND P2, PT, R16, RZ, PT ;  /* 0x000000ff1000720b */ /* 0x020fe20003f4d000 */
[----:B------:R-:W-:Y:S01]  /*4060*/  BSSY B0, `(.L_x_29) ;  /* 0x0000db2000007945 */ /* 0x000fe20003800000 */
[----:B------:R-:W-:-:S04]  /*4070*/  ISETP.GT.AND P0, PT, R3, RZ, PT ;  /* 0x000000ff0300720c */ /* 0x000fc80003f04270 */
[----:B------:R-:W-:Y:S01]  /*4080*/  ISETP.GT.AND P1, PT, R0, RZ, P0 ;  /* 0x000000ff0000720c */ /* 0x000fe20000724270 */
[-C--:B-1----:R-:W-:Y:S02]  /*4090*/  IMAD R14, R21, R18.reuse, RZ ;  /* 0x00000012150e7224 */ /* 0x082fe400078e02ff */
[----:B------:R-:W-:-:S04]  /*40a0*/  IMAD.WIDE.U32 R6, R20, R18, R6 ;  /* 0x0000001214067225 */ /* 0x000fc800078e0006 */
[----:B------:R-:W-:-:S04]  /*40b0*/  IMAD R14, R20, R19, R14 ;  /* 0x00000013140e7224 */ /* 0x000fc800078e020e */
[----:B------:R-:W-:Y:S01]  /*40c0*/  IMAD.IADD R14, R7, 0x1, R14 ;  /* 0x00000001070e7824 */ /* 0x000fe200078e020e */
[----:B------:R-:W-:Y:S06]  /*40d0*/  @!P2 BRA `(.L_x_30) ;  /* 0x000000980064a947 */ /* 0x000fec0003800000 */
[----:B------:R-:W1:Y:S01]  /*40e0*/  LDC.64 R218, c[0x0][0x5b8] ;  /* 0x00016e00ffda7b82 */ /* 0x000e620000000a00 */
[----:B------:R-:W2:Y:S01]  /*40f0*/  LDL.LU R15, [R1+0x40] ;  /* 0x00004000010f7983 */ /* 0x000ea20000300800 */
[----:B------:R-:W-:-:S06]  /*4100*/  ULDC.64 UR4, c[0x0][0x5c0] ;  /* 0x0001700000047ab9 */ /* 0x000fcc0000000a00 */
[----:B------:R-:W3:Y:S08]  /*4110*/  LDC.64 R10, c[0x0][0x5b0] ;  /* 0x00016c00ff0a7b82 */ /* 0x000ef00000000a00 */
[----:B------:R-:W4:Y:S01]  /*4120*/  LDC.64 R8, c[0x0][0x5a8] ;  /* 0x00016a00ff087b82 */ /* 0x000f220000000a00 */
[-C--:B-1----:R-:W-:Y:S02]  /*4130*/  IMAD R226, R4, R218.reuse, RZ ;  /* 0x000000da04e27224 */ /* 0x082fe400078e02ff */
[----:B------:R-:W-:-:S04]  /*4140*/  IMAD.WIDE.U32 R220, R227, R218, R22 ;  /* 0x000000dae3dc7225 */ /* 0x000fc800078e0016 */
[----:B------:R-:W-:Y:S02]  /*4150*/  IMAD R226, R227, R219, R226 ;  /* 0x000000dbe3e27224 */ /* 0x000fe400078e02e2 */
[-C--:B---3--:R-:W-:Y:S02]  /*4160*/  IMAD R224, R21, R10.reuse, RZ ;  /* 0x0000000a15e07224 */ /* 0x088fe400078e02ff */
[----:B------:R-:W-:Y:S02]  /*4170*/  IMAD.IADD R217, R221, 0x1, R226 ;  /* 0x00000001ddd97824 */ /* 0x000fe400078e02e2 */
[----:B------:R-:W-:Y:S02]  /*4180*/  IMAD.MOV.U32 R216, RZ, RZ, R220 ;  /* 0x000000ffffd87224 */ /* 0x000fe400078e00dc */
[C---:B------:R-:W-:Y:S02]  /*4190*/  IMAD R224, R20.reuse, R11, R224 ;  /* 0x0000000b14e07224 */ /* 0x040fe400078e02e0 */
[----:B0-----:R-:W-:-:S04]  /*41a0*/  IMAD.WIDE.U32 R4, R20, R10, R216 ;  /* 0x0000000a14047225 */ /* 0x001fc800078e00d8 */
[----:B------:R-:W-:Y:S01]  /*41b0*/  IMAD.IADD R5, R5, 0x1, R224 ;  /* 0x0000000105057824 */ /* 0x000fe200078e02e0 */
[----:B----4-:R-:W-:-:S04]  /*41c0*/  LEA R12, P2, R4, R8, 0x1 ;  /* 0x00000008040c7211 */ /* 0x010fc800078408ff */
[----:B------:R-:W-:-:S05]  /*41d0*/  LEA.HI.X R13, R4, R9, R5, 0x1, P2 ;  /* 0x00000009040d7211 */ /* 0x000fca00010f0c05 */
[----:B------:R-:W3:Y:S01]  /*41e0*/  @P1 LDG.E.LTC128B.U16 R219, desc[UR48][R12.64] ;  /* 0x000000300cdb1981 */ /* 0x000ee2000c1e1520 */
[----:B------:R-:W-:Y:S01]  /*41f0*/  ISETP.GT.AND P4, PT, R3, 0x1, PT ;  /* 0x000000010300780c */ /* 0x000fe20003f84270 */
[----:B------:R-:W-:Y:S01]  /*4200*/  BSSY B1, `(.L_x_31) ;  /* 0x0000013000017945 */ /* 0x000fe20003800000 */
[----:B------:R-:W-:-:S11]  /*4210*/  LOP3.LUT R17, R17, 0xfffffffd, RZ, 0xc0, !PT ;  /* 0xfffffffd11117812 */ /* 0x000fd600078ec0ff */
[----:B------:R-:W-:Y:S01]  /*4220*/  @P4 LOP3.LUT R17, R17, 0x2, RZ, 0xfc, !PT ;  /* 0x0000000211114812 */ /* 0x000fe200078efcff */
[----:B---3--:R-:W-:-:S04]  /*4230*/  IMAD.U32 R4, R219, 0x10000, RZ ;  /* 0x00010000db047824 */ /* 0x008fc800078e00ff */
[----:B------:R-:W-:-:S04]  /*4240*/  FMUL R4, R4, R16 ;  /* 0x0000001004047220 */ /* 0x000fc80000400000 */
[----:B--2---:R-:W-:Y:S01]  /*4250*/  FFMA R7, R15, R2, R4 ;  /* 0x000000020f077223 */ /* 0x004fe20000000004 */
[----:B------:R-:W-:-:S04]  /*4260*/  LEA R4, P2, R6, UR4, 0x1 ;  /* 0x0000000406047c11 */ /* 0x000fc8000f8408ff */
[----:B------:R-:W-:Y:S02]  /*4270*/  LEA.HI.X R5, R6, UR5, R14, 0x1, P2 ;  /* 0x0000000506057c11 */ /* 0x000fe400090f0c0e */
[----:B------:R-:W-:-:S05]  /*4280*/  F2FP.BF16.F32.PACK_AB R6, RZ, R7 ;  /* 0x00000007ff06723e */ /* 0x000fca00000010ff */
[----:B------:R0:W-:Y:S02]  /*4290*/  @P1 STG.E.U16 desc[UR48][R4.64], R6 ;  /* 0x0000000604001986 */ /* 0x0001e4000c101530 */
[----:B0-----:R-:W-:-:S04]  /*42a0*/  IMAD.WIDE.U32 R6, R20, R10, R22 ;  /* 0x0000000a14067225 */ /* 0x001fc800078e0016 */
[----:B------:R-:W-:Y:S02]  /*42b0*/  IMAD.IADD R7, R224, 0x1, R7 ;  /* 0x00000001e0077824 */ /* 0x000fe400078e0207 */
[----:B------:R-:W-:-:S04]  /*42c0*/  IMAD.WIDE.U32 R6, R227, R218, R6 ;  /* 0x000000dae3067225 */ /* 0x000fc800078e0006 */
[----:B------:R-:W-:Y:S01]  /*42d0*/  IMAD.IADD R7, R226, 0x1, R7 ;  /* 0x00000001e2077824 */ /* 0x000fe200078e0207 */
[----:B------:R-:W-:-:S04]  /*42e0*/  LEA R14, P1, R6, R8, 0x1 ;  /* 0x00000008060e7211 */ /* 0x000fc800078208ff */
[----:B------:R-:W-:Y:S02]  /*42f0*/  LEA.HI.X R15, R6, R9, R7, 0x1, P1 ;  /* 0x00000009060f7211 */ /* 0x000fe400008f0c07 */
[----:B------:R-:W-:-:S13]  /*4300*/  ISETP.GT.AND P1, PT, R0, RZ, P4 ;  /* 0x000000ff0000720c */ /* 0x000fda0002724270 */
[----:B------:R-:W-:Y:S05]  /*4310*/  @!P1 BRA `(.L_x_32) ;  /* 0x0000000000049947 */ /* 0x000fea0003800000 */
[----:B------:R0:W5:Y:S02]  /*4320*/  LDG.E.LTC128B.U16 R219, desc[UR48][R14.64+0x2] ;  /* 0x000002300edb7981 */ /* 0x000164000c1e1520 */
.L_x_32:
[----:B------:R-:W-:Y:S05]  /*4330*/  BSYNC B1 ;  /* 0x0000000000017941 */ /* 0x000fea0003800000 */
.L_x_31:
[----:B------:R-:W2:Y:S01]  /*4340*/  LDL.LU R7, [R1+0x44] ;  /* 0x0000440001077983 */ /* 0x000ea20000300800 */
[----:B-----5:R-:W-:Y:S01]  /*4350*/  IMAD.U32 R6, R219, 0x10000, RZ ;  /* 0x00010000db067824 */ /* 0x020fe200078e00ff */
[C---:B------:R-:W-:Y:S01]  /*4360*/  SHF.L.U64.HI R223, R10.reuse, 0x3, R11 ;  /* 0x000000030adf7819 */ /* 0x040fe2000001020b */
[----:B------:R-:W-:Y:S01]  /*4370*/  IMAD.SHL.U32 R222, R10, 0x8, RZ ;  /* 0x000000080ade7824 */ /* 0x000fe200078e00ff */
[----:B------:R-:W3:Y:S01]  /*4380*/  LDL.LU R225, [R1+0x48] ;  /* 0x0000480001e17983 */ /* 0x000ee20000300800 */
[----:B------:R-:W-:-:S04]  /*4390*/  FMUL R6, R6, R16 ;  /* 0x0000001006067220 */ /* 0x000fc80000400000 */
[----:B--2---:R-:W-:-:S05]  /*43a0*/  FFMA R6, R7, R2, R6 ;  /* 0x0000000207067223 */ /* 0x004fca0000000006 */
[----:B------:R-:W-:-:S05]  /*43b0*/  F2FP.BF16.F32.PACK_AB R6, RZ, R6 ;  /* 0x00000006ff06723e */ /* 0x000fca00000010ff */
[----:B------:R1:W-:Y:S01]  /*43c0*/  @P1 STG.E.U16 desc[UR48][R4.64+0x2], R6 ;  /* 0x0000020604001986 */ /* 0x0003e2000c101530 */
[----:B------:R-:W-:Y:S01]  /*43d0*/  ISETP.GT.AND P1, PT, R0, 0x8, P0 ;  /* 0x000000080000780c */ /* 0x000fe20000724270 */
[----:B-1----:R-:W-:-:S04]  /*43e0*/  IMAD.WIDE.U32 R6, R20, R10, R222 ;  /* 0x0000000a14067225 */ /* 0x002fc800078e00de */
[----:B------:R-:W-:Y:S01]  /*43f0*/  IMAD.IADD R224, R224, 0x1, R7 ;  /* 0x00000001e0e07824 */ /* 0x000fe200078e0207 */
[----:B------:R-:W-:-:S05]  /*4400*/  IADD3 R7, P2, R220, R6, RZ ;  /* 0x00000006dc077210 */ /* 0x000fca0007f5e0ff */
[----:B------:R-:W-:Y:S01]  /*4410*/  IMAD.X R13, R224, 0x1, R217, P2 ;  /* 0x00000001e00d7824 */ /* 0x000fe200010e06d9 */
[----:B------:R-:W-:-:S04]  /*4420*/  LEA R12, P2, R7, R8, 0x1 ;  /* 0x00000008070c7211 */ /* 0x000fc800078408ff */
[----:B------:R-:W-:-:S05]  /*4430*/  LEA.HI.X R13, R7, R9, R13, 0x1, P2 ;  /* 0x00000009070d7211 */ /* 0x000fca00010f0c0d */
[----:B------:R-:W2:Y:S01]  /*4440*/  @P1 LDG.E.LTC128B.U16 R219, desc[UR48][R12.64] ;  /* 0x000000300cdb1981 */ /* 0x000ea2000c1e1520 */
[----:B------:R-:W-:Y:S01]  /*4450*/  IADD3 R6, P2, R22, R6, RZ ;  /* 0x0000000616067210 */ /* 0x000fe20007f5e0ff */
[----:B------:R-:W-:Y:S04]  /*4460*/  BSSY B1, `(.L_x_33) ;  /* 0x0000015000017945 */ /* 0x000fe80003800000 */
[----:B------:R-:W-:Y:S02]  /*4470*/  IMAD.X R7, R23, 0x1, R224, P2 ;  /* 0x0000000117077824 */ /* 0x000fe400010e06e0 */
[----:B------:R-:W-:-:S04]  /*4480*/  IMAD.WIDE.U32 R6, R227, R218, R6 ;  /* 0x000000dae3067225 */ /* 0x000fc800078e0006 */
[----:B------:R-:W-:Y:S02]  /*4490*/  IMAD.IADD R7, R226, 0x1, R7 ;  /* 0x00000001e2077824 */ /* 0x000fe400078e0207 */
[----:B------:R-:W-:-:S05]  /*44a0*/  IMAD.SHL.U32 R227, R18, 0x10, RZ ;  /* 0x0000001012e37824 */ /* 0x000fca00078e00ff */
[----:B------:R1:W-:Y:S01]  /*44b0*/  STL [R1+0x44], R227 ;  /* 0x000044e301007387 */ /* 0x0003e20000100800 */
[----:B--2---:R-:W-:-:S04]  /*44c0*/  IMAD.U32 R12, R219, 0x10000, RZ ;  /* 0x00010000db0c7824 */ /* 0x004fc800078e00ff */
[----:B------:R-:W-:-:S04]  /*44d0*/  FMUL R12, R12, R16 ;  /* 0x000000100c0c7220 */ /* 0x000fc80000400000 */
[----:B---3--:R-:W-:Y:S01]  /*44e0*/  FFMA R224, R225, R2, R12 ;  /* 0x00000002e1e07223 */ /* 0x008fe2000000000c */
[----:B------:R-:W-:Y:S02]  /*44f0*/  LEA R12, P2, R6, R8, 0x1 ;  /* 0x00000008060c7211 */ /* 0x000fe400078408ff */
[----:B------:R-:W-:Y:S02]  /*4500*/  SHF.L.U64.HI R225, R18, 0x4, R19 ;  /* 0x0000000412e17819 */ /* 0x000fe40000010213 */
[----:B------:R-:W-:Y:S02]  /*4510*/  LEA.HI.X R13, R6, R9, R7, 0x1, P2 ;  /* 0x00000009060d7211 */ /* 0x000fe400010f0c07 */
[----:B------:R-:W-:Y:S01]  /*4520*/  F2FP.BF16.F32.PACK_AB R7, RZ, R224 ;  /* 0x000000e0ff07723e */ /* 0x000fe200000010ff */
[----:B------:R1:W-:Y:S01]  /*4530*/  STL [R1+0x40], R225 ;  /* 0x000040e101007387 */ /* 0x0003e20000100800 */
[----:B------:R-:W-:Y:S02]  /*4540*/  IADD3 R6, P3, R227, R4, RZ ;  /* 0x00000004e3067210 */ /* 0x000fe40007f7e0ff */
[----:B------:R-:W-:-:S02]  /*4550*/  PRMT R224, R7, 0x7610, R224 ;  /* 0x0000761007e07816 */ /* 0x000fc400000000e0 */
[----:B------:R-:W-:Y:S01]  /*4560*/  ISETP.GT.AND P2, PT, R0, 0x8, P4 ;  /* 0x000000080000780c */ /* 0x000fe20002744270 */
[----:B------:R-:W-:-:S05]  /*4570*/  IMAD.X R7, R225, 0x1, R5, P3 ;  /* 0x00000001e1077824 */ /* 0x000fca00018e0605 */
[----:B------:R1:W-:Y:S07]  /*4580*/  @P1 STG.E.U16 desc[UR48][R6.64], R224 ;  /* 0x000000e006001986 */ /* 0x0003ee000c101530 */
[----:B------:R-:W-:Y:S05]  /*4590*/  @!P2 BRA `(.L_x_34) ;  /* 0x000000000004a947 */ /* 0x000fea0003800000 */
[----:B------:R2:W5:Y:S02]  /*45a0*/  LDG.E.LTC128B.U16 R219, desc[UR48][R12.64+0x2] ;  /* 0x000002300cdb7981 */ /* 0x000564000c1e1520 */
.L_x_34:
[----:B------:R-:W-:Y:S05]  /*45b0*/  BSYNC B1 ;  /* 0x0000000000017941 */ /* 0x000fea0003800000 */
.L_x_33:
[----:B-1----:R-:W3:Y:S01]  /*45c0*/  LDL.LU R225, [R1+0x4c] ;  /* 0x00004c0001e17983 */ /* 0x002ee20000300800 */
[----:B-----5:R-:W-:Y:S01]  /*45d0*/  IMAD.U32 R224, R219, 0x10000, RZ ;  /* 0x00010000dbe07824 */ /* 0x020fe200078e00ff */
[----:B------:R-:W-:Y:S01]  /*45e0*/  ISETP.GT.AND P3, PT, R3, 0x8, PT ;  /* 0x000000080300780c */ /* 0x000fe20003f64270 */
[----:B------:R-:W-:Y:S01]  /*45f0*/  BSSY B1, `(.L_x_35) ;  /* 0x000000a000017945 */ /* 0x000fe20003800000 */
[----:B------:R-:W-:Y:S01]  /*4600*/  LOP3.LUT R17, R17, 0xfffffffb, RZ, 0xc0, !PT ;  /* 0xfffffffb11117812 */ /* 0x000fe200078ec0ff */
[----:B------:R-:W-:Y:S01]  /*4610*/  FMUL R224, R224, R16 ;  /* 0x00000010e0e07220 */ /* 0x000fe20000400000 */
[----:B------:R-:W-:-:S09]  /*4620*/  ISETP.GT.AND P1, PT, R0, RZ, P3 ;  /* 0x000000ff0000720c */ /* 0x000fd20001f24270 */
[----:B------:R-:W-:Y:S01]  /*4630*/  @P3 LOP3.LUT R17, R17, 0x4, RZ, 0xfc, !PT ;  /* 0x0000000411113812 */ /* 0x000fe200078efcff */
[----:B---3--:R-:W-:-:S05]  /*4640*/  FFMA R224, R225, R2, R224 ;  /* 0x00000002e1e07223 */ /* 0x008fca00000000e0 */
[----:B------:R-:W-:-:S05]  /*4650*/  F2FP.BF16.F32.PACK_AB R224, RZ, R224 ;  /* 0x000000e0ffe0723e */ /* 0x000fca00000010ff */
[----:B------:R1:W-:Y:S01]  /*4660*/  @P2 STG.E.U16 desc[UR48][R6.64+0x2], R224 ;  /* 0x000002e006002986 */ /* 0x0003e2000c101530 */
[----:B------:R-:W-:Y:S05]  /*4670*/  @!P1 BRA `(.L_x_36) ;  /* 0x0000000000049947 */ /* 0x000fea0003800000 */
[----:B------:R3:W5:Y:S02]  /*4680*/  LDG.E.LTC128B.U16 R219, desc[UR48][R14.64+0x10] ;  /* 0x000010300edb7981 */ /* 0x000764000c1e1520 */
.L_x_36:
[----:B------:R-:W-:Y:S05]  /*4690*/  BSYNC B1 ;  /* 0x0000000000017941 */ /* 0x000fea0003800000 */
.L_x_35:
[----:B------:R-:W4:Y:S01]  /*46a0*/  LDL.LU R225, [R1+0x50] ;  /* 0x0000500001e17983 */ /* 0x000f220000300800 */
[----:B-1---5:R-:W-:Y:S01]  /*46b0*/  IMAD.U32 R224, R219, 0x10000, RZ ;  /* 0x00010000dbe07824 */ /* 0x022fe200078e00ff */
[----:B------:R-:W-:Y:S01]  /*46c0*/  ISETP.GT.AND P6, PT, R3, 0x9, PT ;  /* 0x000000090300780c */ /* 0x000fe20003fc4270 */
[----:B------:R-:W-:Y:S01]  /*46d0*/  BSSY B1, `(.L_x_37) ;  /* 0x000000a000017945 */ /* 0x000fe20003800000 */
[----:B------:R-:W-:Y:S01]  /*46e0*/  LOP3.LUT R17, R17, 0xfffffffe, RZ, 0xc0, !PT ;  /* 0xfffffffe11117812 */ /* 0x000fe200078ec0ff */
[----:B------:R-:W-:Y:S01]  /*46f0*/  FMUL R224, R224, R16 ;  /* 0x00000010e0e07220 */ /* 0x000fe20000400000 */
[----:B------:R-:W-:-:S09]  /*4700*/  ISETP.GT.AND P2, PT, R0, RZ, P6 ;  /* 0x000000ff0000720c */ /* 0x000fd20003744270 */
[----:B------:R-:W-:Y:S01]  /*4710*/  @P6 LOP3.LUT R17, R17, 0x1, RZ, 0xfc, !PT ;  /* 0x0000000111116812 */ /* 0x000fe200078efcff */
[----:B----4-:R-:W-:-:S05]  /*4720*/  FFMA R224, R225, R2, R224 ;  /* 0x00000002e1e07223 */ /* 0x010fca00000000e0 */
[----:B------:R-:W-:-:S05]  /*4730*/  F2FP.BF16.F32.PACK_AB R224, RZ, R224 ;  /* 0x000000e0ffe0723e */ /* 0x000fca00000010ff */
[----:B------:R1:W-:Y:S01]  /*4740*/  @P1 STG.E.U16 desc[UR48][R4.64+0x10], R224 ;  /* 0x000010e004001986 */ /* 0x0003e2000c101530 */
[----:B------:R-:W-:Y:S05]  /*4750*/  @!P2 BRA `(.L_x_38) ;  /* 0x000000000004a947 */ /* 0x000fea0003800000 */
[----:B------:R4:W5:Y:S02]  /*4760*/  LDG.E.LTC128B.U16 R219, desc[UR48][R14.64+0x12] ;  /* 0x000012300edb7981 */ /* 0x000964000c1e1520 */
.L_x_38:
[----:B------:R-:W-:Y:S05]  /*4770*/  BSYNC B1 ;  /* 0x0000000000017941 */ /* 0x000fea0003800000 */
.L_x_37:
[----:B------:R-:W2:Y:S01]  /*4780*/  LDL.LU R225, [R1+0x54] ;  /* 0x0000540001e17983 */ /* 0x000ea20000300800 */
[----:B-1---5:R-:W-:Y:S01]  /*4790*/  IMAD.U32 R224, R219, 0x10000, RZ ;  /* 0x00010000dbe07824 */ /* 0x022fe200078e00ff */
[----:B------:R-:W-:Y:S01]  /*47a0*/  ISETP.GT.AND P1, PT, R0, 0x8, P3 ;  /* 0x000000080000780c */ /* 0x000fe20001f24270 */
[----:B------:R-:W-:Y:S02]  /*47b0*/  BSSY B1, `(.L_x_39) ;  /* 0x0000007000017945 */ /* 0x000fe40003800000 */
[----:B------:R-:W-:-:S04]  /*47c0*/  FMUL R224, R224, R16 ;  /* 0x00000010e0e07220 */ /* 0x000fc80000400000 */
[----:B--2---:R-:W-:-:S05]  /*47d0*/  FFMA R224, R225, R2, R224 ;  /* 0x00000002e1e07223 */ /* 0x004fca00000000e0 */
[----:B------:R-:W-:-:S05]  /*47e0*/  F2FP.BF16.F32.PACK_AB R224, RZ, R224 ;  /* 0x000000e0ffe0723e */ /* 0x000fca00000010ff */
[----:B------:R1:W-:Y:S01]  /*47f0*/  @P2 STG.E.U16 desc[UR48][R4.64+0x12], R224 ;  /* 0x000012e004002986 */ /* 0x0003e2000c101530 */
[----:B------:R-:W-:Y:S05]  /*4800*/  @!P1 BRA `(.L_x_40) ;  /* 0x0000000000049947 */ /* 0x000fea0003800000 */
[----:B------:R2:W5:Y:S02]  /*4810*/  LDG.E.LTC128B.U16 R219, desc[UR48][R12.64+0x10] ;  /* 0x000010300cdb7981 */ /* 0x000564000c1e1520 */
.L_x_40:
[----:B------:R-:W-:Y:S05]  /*4820*/  BSYNC B1 ;  /* 0x0000000000017941 */ /* 0x000fea0003800000 */
.L_x_39:
[----:B------:R-:W3:Y:S01]  /*4830*/  LDL.LU R225, [R1+0x58] ;  /* 0x0000580001e17983 */ /* 0x000ee20000300800 */
[----:B-1---5:R-:W-:Y:S01]  /*4840*/  IMAD.U32 R224, R219, 0x10000, RZ ;  /* 0x00010000dbe07824 */ /* 0x022fe200078e00ff */
[----:B------:R-:W-:Y:S01]  /*4850*/  ISETP.GT.AND P2, PT, R0, 0x8, P6 ;  /* 0x000000080000780c */ /* 0x000fe20003744270 */
[----:B------:R-:W-:Y:S02]  /*4860*/  BSSY B1, `(.L_x_41) ;  /* 0x0000007000017945 */ /* 0x000fe40003800000 */
[----:B------:R-:W-:-:S04]  /*4870*/  FMUL R224, R224, R16 ;  /* 0x00000010e0e07220 */ /* 0x000fc80000400000 */
[----:B---3--:R-:W-:-:S05]  /*4880*/  FFMA R224, R225, R2, R224 ;  /* 0x00000002e1e07223 */ /* 0x008fca00000000e0 */
[----:B------:R-:W-:-:S05]  /*4890*/  F2FP.BF16.F32.PACK_AB R224, RZ, R224 ;  /* 0x000000e0ffe0723e */ /* 0x000fca00000010ff */
[----:B------:R1:W-:Y:S01]  /*48a0*/  @P1 STG.E.U16 desc[UR48][R6.64+0x10], R224 ;  /* 0x000010e006001986 */ /* 0x0003e2000c101530 */
[----:B------:R-:W-:Y:S05]  /*48b0*/  @!P2 BRA `(.L_x_42) ;  /* 0x000000000004a947 */ /* 0x000fea0003800000 */
[----:B------:R3:W5:Y:S02]  /*48c0*/  LDG.E.LTC128B.U16 R219, desc[UR48][R12.64+0x12] ;  /* 0x000012300cdb7981 */ /* 0x000764000c1e1520 */
.L_x_42:
[----:B------:R-:W-:Y:S05]  /*48d0*/  BSYNC B1 ;  /* 0x0000000000017941 */ /* 0x000fea0003800000 */
.L_x_41:
[----:B------:R-:W2:Y:S01]  /*48e0*/  LDL.LU R225, [R1+0x5c] ;  /* 0x00005c0001e17983 */ /* 0x000ea20000300800 */
[----:B-1---5:R-:W-:Y:S01]  /*48f0*/  IMAD.U32 R224, R219, 0x10000, RZ ;  /* 0x00010000dbe07824 */ /* 0x022fe200078e00ff */
[----:B------:R-:W-:Y:S01]  /*4900*/  ISETP.GT.AND P4, PT, R3, 0x10, PT ;  /* 0x000000100300780c */ /* 0x000fe20003f84270 */
[----:B------:R-:W-:Y:S01]  /*4910*/  BSSY B1, `(.L_x_43) ;  /* 0x0000009000017945 */ /* 0x000fe20003800000 */
[----:B------:R-:W-:Y:S01]  /*4920*/  PRMT R227, R219, 0x7610, R227 ;  /* 0x00007610dbe37816 */ /* 0x000fe200000000e3 */
[----:B------:R-:W-:Y:S01]  /*4930*/  FMUL R224, R224, R16 ;  /* 0x00000010e0e07220 */ /* 0x000fe20000400000 */
[----:B------:R-:W-:-:S03]  /*4940*/  ISETP.GT.AND P1, PT, R0, RZ, P4 ;  /* 0x000000ff0000720c */ /* 0x000fc60002724270 */
[----:B--2---:R-:W-:-:S05]  /*4950*/  FFMA R224, R225, R2, R224 ;  /* 0x00000002e1e07223 */ /* 0x004fca00000000e0 */
[----:B------:R-:W-:-:S05]  /*4960*/  F2FP.BF16.F32.PACK_AB R224, RZ, R224 ;  /* 0x000000e0ffe0723e */ /* 0x000fca00000010ff */
[----:B------:R1:W-:Y:S01]  /*4970*/  @P2 STG.E.U16 desc[UR48][R6.64+0x12], R224 ;  /* 0x000012e006002986 */ /* 0x0003e2000c101530 */
[----:B------:R-:W-:Y:S05]  /*4980*/  @!P1 BRA `(.L_x_44) ;  /* 0x0000000000049947 */ /* 0x000fea0003800000 */
[----:B------:R2:W5:Y:S02]  /*4990*/  LDG.E.LTC128B.U16 R227, desc[UR48][R14.64+0x20] ;  /* 0x000020300ee37981 */ /* 0x000564000c1e1520 */
.L_x_44:
[----:B------:R-:W-:Y:S05]  /*49a0*/  BSYNC B1 ;  /* 0x0000000000017941 */ /* 0x000fea0003800000 */
.L_x_43:
[----:B-1----:R-:W3:Y:S01]  /*49b0*/  LDL.LU R224, [R1+0x60] ;  /* 0x0000600001e07983 */ /* 0x002ee20000300800 */
[----:B-----5:R-:W-:-:S04]  /*49c0*/  IMAD.U32 R219, R227, 0x10000, RZ ;  /* 0x00010000e3db7824 */ /* 0x020fc800078e00ff */
[----:B------:R-:W-:-:S04]  /*49d0*/  FMUL R219, R219, R16 ;  /* 0x00000010dbdb7220 */ /* 0x000fc80000400000 */
[----:B---3--:R-:W-:-:S05]  /*49e0*/  FFMA R219, R224, R2, R219 ;  /* 0x00000002e0db7223 */ /* 0x008fca00000000db */
[----:B------:R-:W-:-:S05]  /*49f0*/  F2FP.BF16.F32.PACK_AB R219, RZ, R219 ;  /* 0x000000dbffdb723e */ /* 0x000fca00000010ff */
[----:B------:R1:W-:Y:S02]  /*4a00*/  @P1 STG.E.U16 desc[UR48][R4.64+0x20], R219 ;  /* 0x000020db04001986 */ /* 0x0003e4000c101530 */
[----:B-1----:R-:W-:-:S05]  /*4a10*/  IADD3 R219, P1, R20, 0x80, RZ ;  /* 0x0000008014db7810 */ /* 0x002fca0007f3e0ff */
[----:B------:R-:W-:Y:S02]  /*4a20*/  IMAD.X R20, RZ, RZ, R21, P1 ;  /* 0x000000ffff147224 */ /* 0x000fe400008e0615 */
[----:B------:R-:W-:-:S04]  /*4a30*/  IMAD.WIDE.U32 R228, R219, R10, R222 ;  /* 0x0000000adbe47225 */ /* 0x000fc800078e00de */
[-C--:B------:R-:W-:Y:S02]  /*4a40*/  IMAD R20, R20, R10.reuse, RZ ;  /* 0x0000000a14147224 */ /* 0x080fe400078e02ff */
[----:B------:R-:W-:-:S04]  /*4a50*/  IMAD.WIDE.U32 R222, R219, R10, R216 ;  /* 0x0000000adbde7225 */ /* 0x000fc800078e00d8 */
[C---:B------:R-:W-:Y:S02]  /*4a60*/  IMAD R221, R219.reuse, R11, R20 ;  /* 0x0000000bdbdd7224 */ /* 0x040fe400078e0214 */
[----:B------:R-:W-:Y:S02]  /*4a70*/  IMAD.WIDE.U32 R20, R219, R10, R22 ;  /* 0x0000000adb147225 */ /* 0x000fe400078e0016 */
[----:B------:R-:W3:Y:S01]  /*4a80*/  LDL.LU R219, [R1+0x84] ;  /* 0x0000840001db7983 */ /* 0x000ee20000300800 */
[----:B------:R-:W-:Y:S01]  /*4a90*/  LEA R224, P1, R222, R8, 0x1 ;  /* 0x00000008dee07211 */ /* 0x000fe200078208ff */
[----:B------:R-:W-:Y:S01]  /*4aa0*/  IMAD.IADD R11, R221, 0x1, R21 ;  /* 0x00000001dd0b7824 */ /* 0x000fe200078e0215 */
[----:B------:R-:W-:Y:S01]  /*4ab0*/  ISETP.GT.AND P3, PT, R3, 0x11, PT ;  /* 0x000000110300780c */ /* 0x000fe20003f64270 */
[----:B------:R-:W-:Y:S01]  /*4ac0*/  IMAD.MOV.U32 R10, RZ, RZ, R20 ;  /* 0x000000ffff0a7224 */ /* 0x000fe200078e0014 */
[----:B------:R-:W-:Y:S01]  /*4ad0*/  BSSY B1, `(.L_x_45) ;  /* 0x0000016000017945 */ /* 0x000fe20003800000 */
[----:B------:R-:W-:-:S02]  /*4ae0*/  IMAD.IADD R216, R221, 0x1, R229 ;  /* 0x00000001ddd87824 */ /* 0x000fc400078e02e5 */
[----:B---3--:R-:W-:-:S04]  /*4af0*/  IMAD.WIDE.U32 R20, R219, R218, R10 ;  /* 0x000000dadb147225 */ /* 0x008fc800078e000a */
[----:B------:R-:W-:Y:S02]  /*4b00*/  IMAD.IADD R10, R223, 0x1, R221 ;  /* 0x00000001df0a7824 */ /* 0x000fe400078e02dd */
[----:B------:R-:W-:-:S03]  /*4b10*/  IMAD.IADD R11, R226, 0x1, R21 ;  /* 0x00000001e20b7824 */ /* 0x000fc600078e0215 */
[----:B------:R-:W-:Y:S02]  /*4b20*/  LEA.HI.X R225, R222, R9, R10, 0x1, P1 ;  /* 0x00000009dee17211 */ /* 0x000fe400008f0c0a */
[----:B------:R-:W-:-:S04]  /*4b30*/  LEA R10, P1, R20, R8, 0x1 ;  /* 0x00000008140a7211 */ /* 0x000fc800078208ff */
[----:B------:R-:W-:Y:S02]  /*4b40*/  LEA.HI.X R11, R20, R9, R11, 0x1, P1 ;  /* 0x00000009140b7211 */ /* 0x000fe400008f0c0b */
[----:B------:R-:W-:-:S05]  /*4b50*/  IADD3 R20, P1, R22, R228, RZ ;  /* 0x000000e416147210 */ /* 0x000fca0007f3e0ff */
[----:B------:R-:W-:Y:S01]  /*4b60*/  IMAD.X R21, R23, 0x1, R216, P1 ;  /* 0x0000000117157824 */ /* 0x000fe200008e06d8 */
[----:B------:R-:W-:Y:S01]  /*4b70*/  IADD3 R220, P1, R220, R228, RZ ;  /* 0x000000e4dcdc7210 */ /* 0x000fe20007f3e0ff */
[----:B------:R-:W-:Y:S01]  /*4b80*/  IMAD.WIDE.U32 R218, R219, R218, R20 ;  /* 0x000000dadbda7225 */ /* 0x000fe200078e0014 */
[----:B------:R-:W-:-:S03]  /*4b90*/  PRMT R20, R227, 0x7610, R20 ;  /* 0x00007610e3147816 */ /* 0x000fc60000000014 */
[----:B------:R-:W-:Y:S01]  /*4ba0*/  IMAD.X R217, R216, 0x1, R217, P1 ;  /* 0x00000001d8d97824 */ /* 0x000fe200008e06d9 */
[----:B------:R-:W-:Y:S01]  /*4bb0*/  LEA R216, P1, R220, R8, 0x1 ;  /* 0x00000008dcd87211 */ /* 0x000fe200078208ff */
[----:B------:R-:W-:-:S03]  /*4bc0*/  IMAD.IADD R226, R226, 0x1, R219 ;  /* 0x00000001e2e27824 */ /* 0x000fc600078e02db */
[----:B------:R-:W-:Y:S02]  /*4bd0*/  LEA.HI.X R217, R220, R9, R217, 0x1, P1 ;  /* 0x00000009dcd97211 */ /* 0x000fe400008f0cd9 */
[----:B------:R-:W-:-:S04]  /*4be0*/  LEA R8, P1, R218, R8, 0x1 ;  /* 0x00000008da087211 */ /* 0x000fc800078208ff */
[----:B------:R-:W-:Y:S02]  /*4bf0*/  LEA.HI.X R9, R218, R9, R226, 0x1, P1 ;  /* 0x00000009da097211 */ /* 0x000fe400008f0ce2 */
[----:B------:R-:W-:-:S13]  /*4c00*/  ISETP.GT.AND P1, PT, R0, RZ, P3 ;  /* 0x000000ff0000720c */ /* 0x000fda0001f24270 */
[----:B------:R-:W-:Y:S05]  /*4c10*/  @!P1 BRA `(.L_x_46) ;  /* 0x0000000000049947 */ /* 0x000fea0003800000 */
[----:B------:R1:W5:Y:S02]  /*4c20*/  LDG.E.LTC128B.U16 R20, desc[UR48][R14.64+0x22] ;  /* 0x000022300e147981 */ /* 0x000364000c1e1520 */
.L_x_46:
[----:B------:R-:W-:Y:S05]  /*4c30*/  BSYNC B1 ;  /* 0x0000000000017941 */ /* 0x000fea0003800000 */
.L_x_45:
[----:B------:R-:W3:Y:S01]  /*4c40*/  LDL.LU R22, [R1+0x64] ;  /* 0x0000640001167983 */ /* 0x000ee20000300800 */
[----:B-----5:R-:W-:Y:S01]  /*4c50*/  IMAD.U32 R21, R20, 0x10000, RZ ;  /* 0x0001000014157824 */ /* 0x020fe200078e00ff */
[----:B------:R-:W-:Y:S03]  /*4c60*/  BSSY B1, `(.L_x_47) ;  /* 0x0000008000017945 */ /* 0x000fe60003800000 */
[----:B------:R-:W-:-:S04]  /*4c70*/  FMUL R21, R21, R16 ;  /* 0x0000001015157220 */ /* 0x000fc80000400000 */
[----:B---3--:R-:W-:-:S05]  /*4c80*/  FFMA R21, R22, R2, R21 ;  /* 0x0000000216157223 */ /* 0x008fca0000000015 */
[----:B------:R-:W-:-:S05]  /*4c90*/  F2FP.BF16.F32.PACK_AB R21, RZ, R21 ;  /* 0x00000015ff15723e */ /* 0x000fca00000010ff */
[----:B------:R3:W-:Y:S01]  /*4ca0*/  @P1 STG.E.U16 desc[UR48][R4.64+0x22], R21 ;  /* 0x0000221504001986 */ /* 0x0007e2000c101530 */
[----:B------:R-:W-:-:S13]  /*4cb0*/  ISETP.GT.AND P1, PT, R0, 0x8, P4 ;  /* 0x000000080000780c */ /* 0x000fda0002724270 */
[----:B---3--:R-:W-:Y:S05]  /*4cc0*/  @!P1 BRA `(.L_x_48) ;  /* 0x0000000000049947 */ /* 0x008fea0003800000 */
[----:B------:R3:W5:Y:S02]  /*4cd0*/  LDG.E.LTC128B.U16 R20, desc[UR48][R12.64+0x20] ;  /* 0x000020300c147981 */ /* 0x000764000c1e1520 */
.L_x_48:
[----:B------:R-:W-:Y:S05]  /*4ce0*/  BSYNC B1 ;  /* 0x0000000000017941 */ /* 0x000fea0003800000 */
.L_x_47:
[----:B------:R-:W2:Y:S01]  /*4cf0*/  LDL.LU R22, [R1+0x68] ;  /* 0x0000680001167983 */ /* 0x000ea20000300800 */
[----:B-----5:R-:W-:Y:S01]  /*4d00*/  IMAD.U32 R21, R20, 0x10000, RZ ;  /* 0x0001000014157824 */ /* 0x020fe200078e00ff */
[----:B------:R-:W-:Y:S03]  /*4d10*/  BSSY B1, `(.L_x_49) ;  /* 0x0000008000017945 */ /* 0x000fe60003800000 */
[----:B------:R-:W-:-:S04]  /*4d20*/  FMUL R21, R21, R16 ;  /* 0x0000001015157220 */ /* 0x000fc80000400000 */
[----:B--2---:R-:W-:-:S05]  /*4d30*/  FFMA R21, R22, R2, R21 ;  /* 0x0000000216157223 */ /* 0x004fca0000000015 */
[----:B------:R-:W-:-:S05]  /*4d40*/  F2FP.BF16.F32.PACK_AB R21, RZ, R21 ;  /* 0x00000015ff15723e */ /* 0x000fca00000010ff */
[----:B------:R2:W-:Y:S01]  /*4d50*/  @P1 STG.E.U16 desc[UR48][R6.64+0x20], R21 ;  /* 0x0000201506001986 */ /* 0x0005e2000c101530 */
[----:B------:R-:W-:-:S13]  /*4d60*/  ISETP.GT.AND P1, PT, R0, 0x8, P3 ;  /* 0x000000080000780c */ /* 0x000fda0001f24270 */
[----:B--2---:R-:W-:Y:S05]  /*4d70*/  @!P1 BRA `(.L_x_50) ;  /* 0x0000000000049947 */ /* 0x004fea0003800000 */
[----:B------:R2:W5:Y:S02]  /*4d80*/  LDG.E.LTC128B.U16 R20, desc[UR48][R12.64+0x22] ;  /* 0x000022300c147981 */ /* 0x000564000c1e1520 */
.L_x_50:
[----:B------:R-:W-:Y:S05]  /*4d90*/  BSYNC B1 ;  /* 0x0000000000017941 */ /* 0x000fea0003800000 */
.L_x_49:
[----:B------:R-:W3:Y:S01]  /*4da0*/  LDL.LU R22, [R1+0x6c] ;  /* 0x00006c0001167983 */ /* 0x000ee20000300800 */
[----:B-----5:R-:W-:Y:S01]  /*4db0*/  IMAD.U32 R21, R20, 0x10000, RZ ;  /* 0x0001000014157824 */ /* 0x020fe200078e00ff */
[----:B------:R-:W-:Y:S01]  /*4dc0*/  ISETP.GT.AND P2, PT, R3, 0x18, PT ;  /* 0x000000180300780c */ /* 0x000fe20003f44270 */
[----:B------:R-:W-:Y:S02]  /*4dd0*/  BSSY B1, `(.L_x_51) ;  /* 0x0000008000017945 */ /* 0x000fe40003800000 */
[----:B------:R-:W-:-:S04]  /*4de0*/  FMUL R21, R21, R16 ;  /* 0x0000001015157220 */ /* 0x000fc80000400000 */
[----:B---3--:R-:W-:-:S05]  /*4df0*/  FFMA R21, R22, R2, R21 ;  /* 0x0000000216157223 */ /* 0x008fca0000000015 */
[----:B------:R-:W-:-:S05]  /*4e00*/  F2FP.BF16.F32.PACK_AB R21, RZ, R21 ;  /* 0x00000015ff15723e */ /* 0x000fca00000010ff */
[----:B------:R3:W-:Y:S01]  /*4e10*/  @P1 STG.E.U16 desc[UR48][R6.64+0x22], R21 ;  /* 0x0000221506001986 */ /* 0x0007e2000c101530 */
[----:B------:R-:W-:-:S13]  /*4e20*/  ISETP.GT.AND P1, PT, R0, RZ, P2 ;  /* 0x000000ff0000720c */ /* 0x000fda0001724270 */
[----:B---3--:R-:W-:Y:S05]  /*4e30*/  @!P1 BRA `(.L_x_52) ;  /* 0x0000000000049947 */ /* 0x008fea0003800000 */
[----:B------:R3:W5:Y:S02]  /*4e40*/  LDG.E.LTC128B.U16 R20, desc[UR48][R14.64+0x30] ;  /* 0x000030300e147981 */ /* 0x000764000c1e1520 */
.L_x_52:
[----:B------:R-:W-:Y:S05]  /*4e50*/  BSYNC B1 ;  /* 0x0000000000017941 */ /* 0x000fea0003800000 */
.L_x_51:
[----:B------:R-:W2:Y:S01]  /*4e60*/  LDL.LU R22, [R1+0x70] ;  /* 0x0000700001167983 */ /* 0x000ea20000300800 */
[----:B-----5:R-:W-:Y:S01]  /*4e70*/  IMAD.U32 R21, R20, 0x10000, RZ ;  /* 0x0001000014157824 */ /* 0x020fe200078e00ff */
[----:B------:R-:W-:Y:S03]  /*4e80*/  BSSY B1, `(.L_x_53) ;  /* 0x0000009000017945 */ /* 0x000fe60003800000 */
[----:B------:R-:W-:-:S04]  /*4e90*/  FMUL R21, R21, R16 ;  /* 0x0000001015157220 */ /* 0x000fc80000400000 */
[----:B--2---:R-:W-:-:S05]  /*4ea0*/  FFMA R21, R22, R2, R21 ;  /* 0x0000000216157223 */ /* 0x004fca0000000015 */
[----:B------:R-:W-:-:S05]  /*4eb0*/  F2FP.BF16.F32.PACK_AB R21, RZ, R21 ;  /* 0x00000015ff15723e */ /* 0x000fca00000010ff */
[----:B------:R2:W-:Y:S01]  /*4ec0*/  @P1 STG.E.U16 desc[UR48][R4.64+0x30], R21 ;  /* 0x0000301504001986 */ /* 0x0005e2000c101530 */
[----:B------:R-:W-:-:S04]  /*4ed0*/  ISETP.GT.AND P1, PT, R3, 0x19, PT ;  /* 0x000000190300780c */ /* 0x000fc80003f24270 */
[----:B------:R-:W-:-:S13]  /*4ee0*/  ISETP.GT.AND P5, PT, R0, RZ, P1 ;  /* 0x000000ff0000720c */ /* 0x000fda0000fa4270 */
[----:B--2---:R-:W-:Y:S05]  /*4ef0*/  @!P5 BRA `(.L_x_54) ;  /* 0x000000000004d947 */ /* 0x004fea0003800000 */
[----:B------:R2:W5:Y:S02]  /*4f00*/  LDG.E.LTC128B.U16 R20, desc[UR48][R14.64+0x32] ;  /* 0x000032300e147981 */ /* 0x000564000c1e1520 */
.L_x_54:
[----:B------:R-:W-:Y:S05]  /*4f10*/  BSYNC B1 ;  /* 0x0000000000017941 */ /* 0x000fea0003800000 */
.L_x_53:
        /* <DEDUP_REMOVED lines=10> */
.L_x_56:
[----:B------:R-:W-:Y:S05]  /*4fc0*/  BSYNC B1 ;  /* 0x0000000000017941 */ /* 0x000fea0003800000 */
.L_x_55:
        /* <DEDUP_REMOVED lines=10> */
.L_x_58:
[----:B------:R-:W-:Y:S05]  /*5070*/  BSYNC B1 ;  /* 0x0000000000017941 */ /* 0x000fea0003800000 */
.L_x_57:
[----:B------:R-:W3:Y:S01]  /*5080*/  LDL.LU R218, [R1+0x7c] ;  /* 0x00007c0001da7983 */ /* 0x000ee20000300800 */
[----:B-----5:R-:W-:Y:S02]  /*5090*/  IMAD.U32 R21, R20, 0x10000, RZ ;  /* 0x0001000014157824 */ /* 0x020fe400078e00ff */
[----:B------:R-:W-:Y:S01]  /*50a0*/  IMAD.SHL.U32 R219, R18, 0x100, RZ ;  /* 0x0000010012db7824 */ /* 0x000fe200078e00ff */
[----:B------:R-:W-:Y:S01]  /*50b0*/  PRMT R22, R20, 0x7610, R22 ;  /* 0x0000761014167816 */ /* 0x000fe20000000016 */
[----:B------:R-:W-:Y:S01]  /*50c0*/  FMUL R21, R21, R16 ;  /* 0x0000001015157220 */ /* 0x000fe20000400000 */
[----:B------:R-:W4:Y:S03]  /*50d0*/  LDL.LU R23, [R1] ;  /* 0x0000000001177983 */ /* 0x000f260000300800 */
[----:B---3--:R-:W-:Y:S01]  /*50e0*/  FFMA R21, R218, R2, R21 ;  /* 0x00000002da157223 */ /* 0x008fe20000000015 */
[----:B------:R-:W-:-:S04]  /*50f0*/  SHF.L.U64.HI R218, R18, 0x8, R19 ;  /* 0x0000000812da7819 */ /* 0x000fc80000010213 */
[----:B------:R-:W-:-:S05]  /*5100*/  F2FP.BF16.F32.PACK_AB R21, RZ, R21 ;  /* 0x00000015ff15723e */ /* 0x000fca00000010ff */
[----:B------:R3:W-:Y:S01]  /*5110*/  @P5 STG.E.U16 desc[UR48][R6.64+0x32], R21 ;  /* 0x0000321506005986 */ /* 0x0007e2000c101530 */
[----:B------:R-:W-:-:S05]  /*5120*/  IADD3 R18, P5, R219, R4, RZ ;  /* 0x00000004db127210 */ /* 0x000fca0007fbe0ff */
[----:B------:R-:W-:Y:S01]  /*5130*/  IMAD.X R19, R218, 0x1, R5, P5 ;  /* 0x00000001da137824 */ /* 0x000fe200028e0605 */
[----:B------:R-:W-:-:S13]  /*5140*/  ISETP.GT.AND P5, PT, R0, 0x80, P0 ;  /* 0x000000800000780c */ /* 0x000fda00007a4270 */
[----:B------:R-:W2:Y:S01]  /*5150*/  @P5 LDG.E.LTC128B.U16 R22, desc[UR48][R224.64] ;  /* 0x00000030e0165981 */ /* 0x000ea2000c1e1520 */
[----:B------:R-:W-:Y:S01]  /*5160*/  BSSY B1, `(.L_x_59) ;  /* 0x000000a000017945 */ /* 0x000fe20003800000 */
[----:B--2---:R-:W-:-:S04]  /*5170*/  IMAD.U32 R20, R22, 0x10000, RZ ;  /* 0x0001000016147824 */ /* 0x004fc800078e00ff */
[----:B------:R-:W-:-:S04]  /*5180*/  FMUL R20, R20, R16 ;  /* 0x0000001014147220 */ /* 0x000fc80000400000 */
[----:B----4-:R-:W-:-:S05]  /*5190*/  FFMA R20, R23, R2, R20 ;  /* 0x0000000217147223 */ /* 0x010fca0000000014 */
[----:B------:R-:W-:-:S05]  /*51a0*/  F2FP.BF16.F32.PACK_AB R20, RZ, R20 ;  /* 0x00000014ff14723e */ /* 0x000fca00000010ff */
[----:B------:R3:W-:Y:S01]  /*51b0*/  @P5 STG.E.U16 desc[UR48][R18.64], R20 ;  /* 0x0000001412005986 */ /* 0x0007e2000c101530 */
[----:B------:R-:W-:-:S04]  /*51c0*/  LOP3.LUT P5, RZ, R17, 0x2, RZ, 0xc0, !PT ;  /* 0x0000000211ff7812 */ /* 0x000fc800078ac0ff */
[----:B------:R-:W-:-:S13]  /*51d0*/  ISETP.GT.AND P5, PT, R0, 0x80, P5 ;  /* 0x000000800000780c */ /* 0x000fda0002fa4270 */
[----:B---3--:R-:W-:Y:S05]  /*51e0*/  @!P5 BRA `(.L_x_60) ;  /* 0x000000000004d947 */ /* 0x008fea0003800000 */
[----:B------:R2:W5:Y:S02]  /*51f0*/  LDG.E.LTC128B.U16 R22, desc[UR48][R10.64+0x2] ;  /* 0x000002300a167981 */ /* 0x000564000c1e1520 */
.L_x_60:
[----:B------:R-:W-:Y:S05]  /*5200*/  BSYNC B1 ;  /* 0x0000000000017941 */ /* 0x000fea0003800000 */
.L_x_59:
[----:B------:R-:W3:Y:S04]  /*5210*/  LDL.LU R21, [R1+0x4] ;  /* 0x0000040001157983 */ /* 0x000ee80000300800 */
[----:B------:R-:W4:Y:S04]  /*5220*/  LDL R221, [R1+0x44] ;  /* 0x0000440001dd7983 */ /* 0x000f280000100800 */
[----:B------:R-:W2:Y:S01]  /*5230*/  LDL R220, [R1+0x40] ;  /* 0x0000400001dc7983 */ /* 0x000ea20000100800 */
[----:B-----5:R-:W-:Y:S01]  /*5240*/  IMAD.U32 R20, R22, 0x10000, RZ ;  /* 0x0001000016147824 */ /* 0x020fe200078e00ff */
[----:B------:R-:W-:Y:S01]  /*5250*/  ISETP.GT.AND P0, PT, R0, 0x88, P0 ;  /* 0x000000880000780c */ /* 0x000fe20000704270 */
[----:B------:R-:W-:Y:S02]  /*5260*/  BSSY B1, `(.L_x_61) ;  /* 0x0000009000017945 */ /* 0x000fe40003800000 */
[----:B------:R-:W-:-:S04]  /*5270*/  FMUL R20, R20, R16 ;  /* 0x0000001014147220 */ /* 0x000fc80000400000 */
[----:B---3--:R-:W-:-:S05]  /*5280*/  FFMA R20, R21, R2, R20 ;  /* 0x0000000215147223 */ /* 0x008fca0000000014 */
[----:B------:R-:W-:-:S05]  /*5290*/  F2FP.BF16.F32.PACK_AB R20, RZ, R20 ;  /* 0x00000014ff14723e */ /* 0x000fca00000010ff */
[----:B------:R4:W-:Y:S02]  /*52a0*/  @P5 STG.E.U16 desc[UR48][R18.64+0x2], R20 ;  /* 0x0000021412005986 */ /* 0x0009e4000c101530 */
[----:B----4-:R-:W-:-:S05]  /*52b0*/  IADD3 R20, P5, R18, R221, RZ ;  /* 0x000000dd12147210 */ /* 0x010fca0007fbe0ff */
[----:B--2---:R-:W-:Y:S01]  /*52c0*/  IMAD.X R21, R19, 0x1, R220, P5 ;  /* 0x0000000113157824 */ /* 0x004fe200028e06dc */
[----:B------:R-:W-:Y:S07]  /*52d0*/  @!P0 BRA `(.L_x_62) ;  /* 0x0000000000048947 */ /* 0x000fee0003800000 */
[----:B------:R2:W5:Y:S02]  /*52e0*/  LDG.E.LTC128B.U16 R22, desc[UR48][R216.64] ;  /* 0x00000030d8167981 */ /* 0x000564000c1e1520 */
.L_x_62:
[----:B------:R-:W-:Y:S05]  /*52f0*/  BSYNC B1 ;  /* 0x0000000000017941 */ /* 0x000fea0003800000 */
.L_x_61:
[----:B--2---:R-:W2:Y:S01]  /*5300*/  LDL.LU R216, [R1+0x8] ;  /* 0x0000080001d87983 */ /* 0x004ea20000300800 */
[----:B-----5:R-:W-:Y:S01]  /*5310*/  IMAD.U32 R23, R22, 0x10000, RZ ;  /* 0x0001000016177824 */ /* 0x020fe200078e00ff */
[----:B------:R-:W-:Y:S01]  /*5320*/  LOP3.LUT P5, RZ, R17, 0x2, RZ, 0xc0, !PT ;  /* 0x0000000211ff7812 */ /* 0x000fe200078ac0ff */
[----:B------:R-:W-:Y:S02]  /*5330*/  BSSY B1, `(.L_x_63) ;  /* 0x0000008000017945 */ /* 0x000fe40003800000 */
[----:B------:R-:W-:-:S04]  /*5340*/  FMUL R23, R23, R16 ;  /* 0x0000001017177220 */ /* 0x000fc80000400000 */
[----:B--2---:R-:W-:-:S05]  /*5350*/  FFMA R23, R216, R2, R23 ;  /* 0x00000002d8177223 */ /* 0x004fca0000000017 */
[----:B------:R-:W-:-:S05]  /*5360*/  F2FP.BF16.F32.PACK_AB R23, RZ, R23 ;  /* 0x00000017ff17723e */ /* 0x000fca00000010ff */
[----:B------:R2:W-:Y:S01]  /*5370*/  @P0 STG.E.U16 desc[UR48][R20.64], R23 ;  /* 0x0000001714000986 */ /* 0x0005e2000c101530 */
[----:B------:R-:W-:-:S13]  /*5380*/  ISETP.GT.AND P0, PT, R0, 0x88, P5 ;  /* 0x000000880000780c */ /* 0x000fda0002f04270 */
[----:B--2---:R-:W-:Y:S05]  /*5390*/  @!P0 BRA `(.L_x_64) ;  /* 0x0000000000048947 */ /* 0x004fea0003800000 */
[----:B------:R2:W5:Y:S02]  /*53a0*/  LDG.E.LTC128B.U16 R22, desc[UR48][R8.64+0x2] ;  /* 0x0000023008167981 */ /* 0x000564000c1e1520 */
.L_x_64:
[----:B------:R-:W-:Y:S05]  /*53b0*/  BSYNC B1 ;  /* 0x0000000000017941 */ /* 0x000fea0003800000 */
.L_x_63:
[----:B------:R-:W3:Y:S01]  /*53c0*/  LDL.LU R216, [R1+0xc] ;  /* 0x00000c0001d87983 */ /* 0x000ee20000300800 */
[----:B-----5:R-:W-:Y:S01]  /*53d0*/  IMAD.U32 R23, R22, 0x10000, RZ ;  /* 0x0001000016177824 */ /* 0x020fe200078e00ff */
[----:B------:R-:W-:Y:S01]  /*53e0*/  LOP3.LUT P5, RZ, R17, 0x4, RZ, 0xc0, !PT ;  /* 0x0000000411ff7812 */ /* 0x000fe200078ac0ff */
[----:B------:R-:W-:Y:S02]  /*53f0*/  BSSY B1, `(.L_x_65) ;  /* 0x0000008000017945 */ /* 0x000fe40003800000 */
[----:B------:R-:W-:-:S04]  /*5400*/  FMUL R23, R23, R16 ;  /* 0x0000001017177220 */ /* 0x000fc80000400000 */
[----:B---3--:R-:W-:-:S05]  /*5410*/  FFMA R23, R216, R2, R23 ;  /* 0x00000002d8177223 */ /* 0x008fca0000000017 */
[----:B------:R-:W-:-:S05]  /*5420*/  F2FP.BF16.F32.PACK_AB R23, RZ, R23 ;  /* 0x00000017ff17723e */ /* 0x000fca00000010ff */
[----:B------:R3:W-:Y:S01]  /*5430*/  @P0 STG.E.U16 desc[UR48][R20.64+0x2], R23 ;  /* 0x0000021714000986 */ /* 0x0007e2000c101530 */
[----:B------:R-:W-:-:S13]  /*5440*/  ISETP.GT.AND P0, PT, R0, 0x80, P5 ;  /* 0x000000800000780c */ /* 0x000fda0002f04270 */
[----:B---3--:R-:W-:Y:S05]  /*5450*/  @!P0 BRA `(.L_x_66) ;  /* 0x0000000000048947 */ /* 0x008fea0003800000 */
[----:B------:R3:W5:Y:S02]  /*5460*/  LDG.E.LTC128B.U16 R22, desc[UR48][R10.64+0x10] ;  /* 0x000010300a167981 */ /* 0x000764000c1e1520 */
.L_x_66:
[----:B------:R-:W-:Y:S05]  /*5470*/  BSYNC B1 ;  /* 0x0000000000017941 */ /* 0x000fea0003800000 */
.L_x_65:
[----:B------:R-:W4:Y:S01]  /*5480*/  LDL.LU R216, [R1+0x10] ;  /* 0x0000100001d87983 */ /* 0x000f220000300800 */
[----:B-----5:R-:W-:Y:S01]  /*5490*/  IMAD.U32 R23, R22, 0x10000, RZ ;  /* 0x0001000016177824 */ /* 0x020fe200078e00ff */
[----:B------:R-:W-:Y:S03]  /*54a0*/  BSSY B1, `(.L_x_67) ;  /* 0x0000008000017945 */ /* 0x000fe60003800000 */
[----:B------:R-:W-:-:S04]  /*54b0*/  FMUL R23, R23, R16 ;  /* 0x0000001017177220 */ /* 0x000fc80000400000 */
[----:B----4-:R-:W-:-:S05]  /*54c0*/  FFMA R23, R216, R2, R23 ;  /* 0x00000002d8177223 */ /* 0x010fca0000000017 */
[----:B------:R-:W-:-:S05]  /*54d0*/  F2FP.BF16.F32.PACK_AB R23, RZ, R23 ;  /* 0x00000017ff17723e */ /* 0x000fca00000010ff */
[----:B------:R4:W-:Y:S01]  /*54e0*/  @P0 STG.E.U16 desc[UR48][R18.64+0x10], R23 ;  /* 0x0000101712000986 */ /* 0x0009e2000c101530 */
[----:B------:R-:W-:-:S13]  /*54f0*/  ISETP.GT.AND P0, PT, R0, 0x80, P6 ;  /* 0x000000800000780c */ /* 0x000fda0003704270 */
[----:B----4-:R-:W-:Y:S05]  /*5500*/  @!P0 BRA `(.L_x_68) ;  /* 0x0000000000048947 */ /* 0x010fea0003800000 */
[----:B------:R4:W5:Y:S02]  /*5510*/  LDG.E.LTC128B.U16 R22, desc[UR48][R10.64+0x12] ;  /* 0x000012300a167981 */ /* 0x000964000c1e1520 */
.L_x_68:
[----:B------:R-:W-:Y:S05]  /*5520*/  BSYNC B1 ;  /* 0x0000000000017941 */ /* 0x000fea0003800000 */
.L_x_67:
        /* <DEDUP_REMOVED lines=10> */
.L_x_70:
[----:B------:R-:W-:Y:S05]  /*55d0*/  BSYNC B1 ;  /* 0x0000000000017941 */ /* 0x000fea0003800000 */
.L_x_69:
[----:B------:R-:W3:Y:S01]  /*55e0*/  LDL.LU R216, [R1+0x18] ;  /* 0x0000180001d87983 */ /* 0x000ee20000300800 */
[----:B-----5:R-:W-:Y:S01]  /*55f0*/  IMAD.U32 R23, R22, 0x10000, RZ ;  /* 0x0001000016177824 */ /* 0x020fe200078e00ff */
        /* <DEDUP_REMOVED lines=8> */
.L_x_72:
[----:B------:R-:W-:Y:S05]  /*5680*/  BSYNC B1 ;  /* 0x0000000000017941 */ /* 0x000fea0003800000 */
.L_x_71:
[----:B------:R-:W2:Y:S01]  /*5690*/  LDL.LU R216, [R1+0x1c] ;  /* 0x00001c0001d87983 */ /* 0x000ea20000300800 */
[----:B---3-5:R-:W-:Y:S01]  /*56a0*/  IMAD.U32 R23, R22, 0x10000, RZ ;  /* 0x0001000016177824 */ /* 0x028fe200078e00ff */
        /* <DEDUP_REMOVED lines=8> */
.L_x_74:
[----:B------:R-:W-:Y:S05]  /*5730*/  BSYNC B1 ;  /* 0x0000000000017941 */ /* 0x000fea0003800000 */
.L_x_73:
[----:B------:R-:W4:Y:S01]  /*5740*/  LDL.LU R216, [R1+0x20] ;  /* 0x0000200001d87983 */ /* 0x000f220000300800 */
[----:B--2--5:R-:W-:Y:S01]  /*5750*/  IMAD.U32 R23, R22, 0x10000, RZ ;  /* 0x0001000016177824 */ /* 0x024fe200078e00ff */
[----:B------:R-:W-:Y:S01]  /*5760*/  ISETP.GT.AND P5, PT, R0, 0x80, P3 ;  /* 0x000000800000780c */ /* 0x000fe20001fa4270 */
[----:B------:R-:W-:Y:S02]  /*5770*/  BSSY B1, `(.L_x_75) ;  /* 0x0000007000017945 */ /* 0x000fe40003800000 */
[----:B------:R-:W-:-:S04]  /*5780*/  FMUL R23, R23, R16 ;  /* 0x0000001017177220 */ /* 0x000fc80000400000 */
[----:B----4-:R-:W-:-:S05]  /*5790*/  FFMA R23, R216, R2, R23 ;  /* 0x00000002d8177223 */ /* 0x010fca0000000017 */
[----:B------:R-:W-:-:S05]  /*57a0*/  F2FP.BF16.F32.PACK_AB R23, RZ, R23 ;  /* 0x00000017ff17723e */ /* 0x000fca00000010ff */
[----:B------:R2:W-:Y:S01]  /*57b0*/  @P0 STG.E.U16 desc[UR48][R18.64+0x20], R23 ;  /* 0x0000201712000986 */ /* 0x0005e2000c101530 */
[----:B------:R-:W-:Y:S05]  /*57c0*/  @!P5 BRA `(.L_x_76) ;  /* 0x000000000004d947 */ /* 0x000fea0003800000 */
[----:B------:R4:W5:Y:S02]  /*57d0*/  LDG.E.LTC128B.U16 R22, desc[UR48][R10.64+0x22] ;  /* 0x000022300a167981 */ /* 0x000964000c1e1520 */
.L_x_76:
[----:B------:R-:W-:Y:S05]  /*57e0*/  BSYNC B1 ;  /* 0x0000000000017941 */ /* 0x000fea0003800000 */
.L_x_75:
[----:B------:R-:W3:Y:S01]  /*57f0*/  LDL.LU R216, [R1+0x24] ;  /* 0x0000240001d87983 */ /* 0x000ee20000300800 */
[----:B--2--5:R-:W-:Y:S01]  /*5800*/  IMAD.U32 R23, R22, 0x10000, RZ ;  /* 0x0001000016177824 */ /* 0x024fe200078e00ff */
        /* <DEDUP_REMOVED lines=8> */
.L_x_78:
[----:B------:R-:W-:Y:S05]  /*5890*/  BSYNC B1 ;  /* 0x0000000000017941 */ /* 0x000fea0003800000 */
.L_x_77:
        /* <DEDUP_REMOVED lines=10> */
.L_x_80:
[----:B------:R-:W-:Y:S05]  /*5940*/  BSYNC B1 ;  /* 0x0000000000017941 */ /* 0x000fea0003800000 */
.L_x_79:
        /* <DEDUP_REMOVED lines=10> */
.L_x_82:
[----:B------:R-:W-:Y:S05]  /*59f0*/  BSYNC B1 ;  /* 0x0000000000017941 */ /* 0x000fea0003800000 */
.L_x_81:
        /* <DEDUP_REMOVED lines=10> */
.L_x_84:
[----:B------:R-:W-:Y:S05]  /*5aa0*/  BSYNC B1 ;  /* 0x0000000000017941 */ /* 0x000fea0003800000 */
.L_x_83:
        /* <DEDUP_REMOVED lines=10> */
.L_x_86:
[----:B------:R-:W-:Y:S05]  /*5b50*/  BSYNC B1 ;  /* 0x0000000000017941 */ /* 0x000fea0003800000 */
.L_x_85:
        /* <DEDUP_REMOVED lines=10> */
.L_x_88:
[----:B------:R-:W-:Y:S05]  /*5c00*/  BSYNC B1 ;  /* 0x0000000000017941 */ /* 0x000fea0003800000 */
.L_x_87:
[----:B------:R-:W3:Y:S01]  /*5c10*/  LDL.LU R216, [R1+0x3c] ;  /* 0x00003c0001d87983 */ /* 0x000ee20000300800 */
[----:B--2--5:R-:W-:Y:S01]  /*5c20*/  IMAD.U32 R23, R22, 0x10000, RZ ;  /* 0x0001000016177824 */ /* 0x024fe200078e00ff */
        /* <DEDUP_REMOVED lines=11> */
.L_x_90:
[----:B------:R-:W-:Y:S05]  /*5ce0*/  BSYNC B1 ;  /* 0x0000000000017941 */ /* 0x000fea0003800000 */
.L_x_89:
[----:B--2--5:R-:W-:Y:S01]  /*5cf0*/  IMAD.U32 R21, R22, 0x10000, RZ ;  /* 0x0001000016157824 */ /* 0x024fe200078e00ff */
[----:B------:R-:W-:Y:S01]  /*5d00*/  ISETP.GT.AND P2, PT, R3, 0x21, PT ;  /* 0x000000210300780c */ /* 0x000fe20003f44270 */
[----:B------:R-:W-:Y:S01]  /*5d10*/  BSSY B1, `(.L_x_91) ;  /* 0x000000a000017945 */ /* 0x000fe20003800000 */
[----:B------:R-:W-:Y:S01]  /*5d20*/  LOP3.LUT R17, R17, 0xfffffffd, RZ, 0xc0, !PT ;  /* 0xfffffffd11117812 */ /* 0x000fe200078ec0ff */
[----:B------:R-:W-:Y:S01]  /*5d30*/  FMUL R21, R21, R16 ;  /* 0x0000001015157220 */ /* 0x000fe20000400000 */
[----:B------:R-:W-:-:S03]  /*5d40*/  ISETP.GT.AND P1, PT, R0, RZ, P2 ;  /* 0x000000ff0000720c */ /* 0x000fc60001724270 */
[----:B------:R-:W-:-:S05]  /*5d50*/  FFMA R21, R200, R2, R21 ;  /* 0x00000002c8157223 */ /* 0x000fca0000000015 */
[----:B------:R-:W-:Y:S02]  /*5d60*/  F2FP.BF16.F32.PACK_AB R21, RZ, R21 ;  /* 0x00000015ff15723e */ /* 0x000fe400000010ff */
[----:B------:R-:W-:-:S03]  /*5d70*/  @P2 LOP3.LUT R17, R17, 0x2, RZ, 0xfc, !PT ;  /* 0x0000000211112812 */ /* 0x000fc600078efcff */
[----:B------:R2:W-:Y:S01]  /*5d80*/  @P0 STG.E.U16 desc[UR48][R4.64+0x40], R21 ;  /* 0x0000401504000986 */ /* 0x0005e2000c101530 */
[----:B------:R-:W-:Y:S05]  /*5d90*/  @!P1 BRA `(.L_x_92) ;  /* 0x0000000000049947 */ /* 0x000fea0003800000 */
[----:B------:R0:W5:Y:S02]  /*5da0*/  LDG.E.LTC128B.U16 R22, desc[UR48][R14.64+0x42] ;  /* 0x000042300e167981 */ /* 0x000164000c1e1520 */
.L_x_92:
[----:B------:R-:W-:Y:S05]  /*5db0*/  BSYNC B1 ;  /* 0x0000000000017941 */ /* 0x000fea0003800000 */
.L_x_91:
[----:B--2--5:R-:W-:Y:S01]  /*5dc0*/  IMAD.U32 R21, R22, 0x10000, RZ ;  /* 0x0001000016157824 */ /* 0x024fe200078e00ff */
[----:B------:R-:W-:Y:S01]  /*5dd0*/  ISETP.GT.AND P0, PT, R0, 0x8, P3 ;  /* 0x000000080000780c */ /* 0x000fe20001f04270 */
[----:B------:R-:W-:Y:S02]  /*5de0*/  BSSY B1, `(.L_x_93) ;  /* 0x0000007000017945 */ /* 0x000fe40003800000 */
[----:B------:R-:W-:-:S04]  /*5df0*/  FMUL R20, R21, R16 ;  /* 0x0000001015147220 */ /* 0x000fc80000400000 */
[----:B------:R-:W-:-:S05]  /*5e00*/  FFMA R20, R201, R2, R20 ;  /* 0x00000002c9147223 */ /* 0x000fca0000000014 */
[----:B------:R-:W-:-:S05]  /*5e10*/  F2FP.BF16.F32.PACK_AB R20, RZ, R20 ;  /* 0x00000014ff14723e */ /* 0x000fca00000010ff */
[----:B------:R2:W-:Y:S01]  /*5e20*/  @P1 STG.E.U16 desc[UR48][R4.64+0x42], R20 ;  /* 0x0000421404001986 */ /* 0x0005e2000c101530 */
[----:B------:R-:W-:Y:S05]  /*5e30*/  @!P0 BRA `(.L_x_94) ;  /* 0x0000000000048947 */ /* 0x000fea0003800000 */
[----:B------:R0:W5:Y:S02]  /*5e40*/  LDG.E.LTC128B.U16 R22, desc[UR48][R12.64+0x40] ;  /* 0x000040300c167981 */ /* 0x000164000c1e1520 */
.L_x_94:
[----:B------:R-:W-:Y:S05]  /*5e50*/  BSYNC B1 ;  /* 0x0000000000017941 */ /* 0x000fea0003800000 */
.L_x_93:
[----:B-----5:R-:W-:Y:S01]  /*5e60*/  IMAD.U32 R21, R22, 0x10000, RZ ;  /* 0x0001000016157824 */ /* 0x020fe200078e00ff */
        /* <DEDUP_REMOVED lines=8> */
.L_x_96:
[----:B------:R-:W-:Y:S05]  /*5ef0*/  BSYNC B1 ;  /* 0x0000000000017941 */ /* 0x000fea0003800000 */
.L_x_95:
[----:B0----5:R-:W-:Y:S01]  /*5f00*/  IMAD.U32 R21, R22, 0x10000, RZ ;  /* 0x0001000016157824 */ /* 0x021fe200078e00ff */
[----:B------:R-:W-:Y:S01]  /*5f10*/  ISETP.GT.AND P6, PT, R3, 0x28, PT ;  /* 0x000000280300780c */ /* 0x000fe20003fc4270 */
[----:B------:R-:W-:Y:S02]  /*5f20*/  BSSY B1, `(.L_x_97) ;  /* 0x0000008000017945 */ /* 0x000fe40003800000 */
[----:B--2---:R-:W-:Y:S01]  /*5f30*/  FMUL R20, R21, R16 ;  /* 0x0000001015147220 */ /* 0x004fe20000400000 */
[----:B------:R-:W-:-:S03]  /*5f40*/  ISETP.GT.AND P1, PT, R0, RZ, P6 ;  /* 0x000000ff0000720c */ /* 0x000fc60003724270 */
[----:B------:R-:W-:-:S05]  /*5f50*/  FFMA R20, R203, R2, R20 ;  /* 0x00000002cb147223 */ /* 0x000fca0000000014 */
[----:B------:R-:W-:-:S05]  /*5f60*/  F2FP.BF16.F32.PACK_AB R20, RZ, R20 ;  /* 0x00000014ff14723e */ /* 0x000fca00000010ff */
[----:B------:R0:W-:Y:S01]  /*5f70*/  @P2 STG.E.U16 desc[UR48][R6.64+0x42], R20 ;  /* 0x0000421406002986 */ /* 0x0001e2000c101530 */
[----:B------:R-:W-:Y:S05]  /*5f80*/  @!P1 BRA `(.L_x_98) ;  /* 0x0000000000049947 */ /* 0x000fea0003800000 */
[----:B------:R2:W5:Y:S02]  /*5f90*/  LDG.E.LTC128B.U16 R22, desc[UR48][R14.64+0x50] ;  /* 0x000050300e167981 */ /* 0x000564000c1e1520 */
.L_x_98:
[----:B------:R-:W-:Y:S05]  /*5fa0*/  BSYNC B1 ;  /* 0x0000000000017941 */ /* 0x000fea0003800000 */
.L_x_97:
[----:B-----5:R-:W-:Y:S01]  /*5fb0*/  IMAD.U32 R21, R22, 0x10000, RZ ;  /* 0x0001000016157824 */ /* 0x020fe200078e00ff */
[----:B0-----:R-:W-:Y:S01]  /*5fc0*/  IADD3 R20, P0, P2, R221, R4, R219 ;  /* 0x00000004dd147210 */ /* 0x001fe20007a1e0db */
[----:B------:R-:W-:Y:S01]  /*5fd0*/  BSSY B1, `(.L_x_99) ;  /* 0x000000a000017945 */ /* 0x000fe20003800000 */
[----:B------:R-:W-:Y:S01]  /*5fe0*/  ISETP.GT.AND P4, PT, R3, 0x29, PT ;  /* 0x000000290300780c */ /* 0x000fe20003f84270 */
[----:B------:R-:W-:-:S04]  /*5ff0*/  FMUL R21, R21, R16 ;  /* 0x0000001015157220 */ /* 0x000fc80000400000 */
[----:B------:R-:W-:Y:S01]  /*6000*/  FFMA R204, R204, R2, R21 ;  /* 0x00000002cccc7223 */ /* 0x000fe20000000015 */
[----:B------:R-:W-:Y:S02]  /*6010*/  IADD3.X R21, R220, R5, R218, P0, P2 ;  /* 0x00000005dc157210 */ /* 0x000fe400007e44da */
[----:B------:R-:W-:Y:S02]  /*6020*/  ISETP.GT.AND P0, PT, R0, RZ, P4 ;  /* 0x000000ff0000720c */ /* 0x000fe40002704270 */
[----:B------:R-:W-:-:S05]  /*6030*/  F2FP.BF16.F32.PACK_AB R204, RZ, R204 ;  /* 0x000000ccffcc723e */ /* 0x000fca00000010ff */
[----:B------:R0:W-:Y:S06]  /*6040*/  @P1 STG.E.U16 desc[UR48][R4.64+0x50], R204 ;  /* 0x000050cc04001986 */ /* 0x0001ec000c101530 */
[----:B------:R-:W-:Y:S05]  /*6050*/  @!P0 BRA `(.L_x_100) ;  /* 0x0000000000048947 */ /* 0x000fea0003800000 */
[----:B------:R0:W5:Y:S02]  /*6060*/  LDG.E.LTC128B.U16 R22, desc[UR48][R14.64+0x52] ;  /* 0x000052300e167981 */ /* 0x000164000c1e1520 */
.L_x_100:
[----:B------:R-:W-:Y:S05]  /*6070*/  BSYNC B1 ;  /* 0x0000000000017941 */ /* 0x000fea0003800000 */
.L_x_99:
        /* <DEDUP_REMOVED lines=9> */
.L_x_102:
[----:B------:R-:W-:Y:S05]  /*6110*/  BSYNC B1 ;  /* 0x0000000000017941 */ /* 0x000fea0003800000 */
.L_x_101:
        /* <DEDUP_REMOVED lines=9> */
.L_x_104:
[----:B------:R-:W-:Y:S05]  /*61b0*/  BSYNC B1 ;  /* 0x0000000000017941 */ /* 0x000fea0003800000 */
.L_x_103:
[----:B0----5:R-:W-:Y:S01]  /*61c0*/  IMAD.U32 R23, R22, 0x10000, RZ ;  /* 0x0001000016177824 */ /* 0x021fe200078e00ff */
[----:B------:R-:W-:Y:S01]  /*61d0*/  ISETP.GT.AND P3, PT, R3, 0x30, PT ;  /* 0x000000300300780c */ /* 0x000fe20003f64270 */
[----:B------:R-:W-:Y:S02]  /*61e0*/  BSSY B1, `(.L_x_105) ;  /* 0x000000a000017945 */ /* 0x000fe40003800000 */
[----:B------:R-:W-:-:S04]  /*61f0*/  FMUL R200, R23, R16 ;  /* 0x0000001017c87220 */ /* 0x000fc80000400000 */
[----:B------:R-:W-:-:S05]  /*6200*/  FFMA R200, R207, R2, R200 ;  /* 0x00000002cfc87223 */ /* 0x000fca00000000c8 */
[----:B------:R-:W-:-:S04]  /*6210*/  F2FP.BF16.F32.PACK_AB R200, RZ, R200 ;  /* 0x000000c8ffc8723e */ /* 0x000fc800000010ff */
[----:B------:R-:W-:Y:S02]  /*6220*/  PRMT R23, R200, 0x7610, R23 ;  /* 0x00007610c8177816 */ /* 0x000fe40000000017 */
[----:B------:R-:W-:-:S03]  /*6230*/  PRMT R200, R22, 0x7610, R200 ;  /* 0x0000761016c87816 */ /* 0x000fc600000000c8 */
[----:B------:R0:W-:Y:S01]  /*6240*/  @P0 STG.E.U16 desc[UR48][R6.64+0x52], R23 ;  /* 0x0000521706000986 */ /* 0x0001e2000c101530 */
[----:B------:R-:W-:-:S13]  /*6250*/  ISETP.GT.AND P0, PT, R0, RZ, P3 ;  /* 0x000000ff0000720c */ /* 0x000fda0001f04270 */
[----:B0-----:R-:W-:Y:S05]  /*6260*/  @!P0 BRA `(.L_x_106) ;  /* 0x0000000000048947 */ /* 0x001fea0003800000 */
[----:B------:R0:W5:Y:S02]  /*6270*/  LDG.E.LTC128B.U16 R200, desc[UR48][R14.64+0x60] ;  /* 0x000060300ec87981 */ /* 0x000164000c1e1520 */
.L_x_106:
[----:B------:R-:W-:Y:S05]  /*6280*/  BSYNC B1 ;  /* 0x0000000000017941 */ /* 0x000fea0003800000 */
.L_x_105:
[----:B-----5:R-:W-:Y:S01]  /*6290*/  IMAD.U32 R23, R200, 0x10000, RZ ;  /* 0x00010000c8177824 */ /* 0x020fe200078e00ff */
[----:B------:R-:W-:Y:S01]  /*62a0*/  ISETP.GT.AND P2, PT, R3, 0x31, PT ;  /* 0x000000310300780c */ /* 0x000fe20003f44270 */
[----:B------:R-:W-:Y:S02]  /*62b0*/  BSSY B1, `(.L_x_107) ;  /* 0x000000a000017945 */ /* 0x000fe40003800000 */
[----:B------:R-:W-:-:S04]  /*62c0*/  FMUL R23, R23, R16 ;  /* 0x0000001017177220 */ /* 0x000fc80000400000 */
[----:B------:R-:W-:-:S05]  /*62d0*/  FFMA R23, R208, R2, R23 ;  /* 0x00000002d0177223 */ /* 0x000fca0000000017 */
[----:B------:R-:W-:-:S05]  /*62e0*/  F2FP.BF16.F32.PACK_AB R23, RZ, R23 ;  /* 0x00000017ff17723e */ /* 0x000fca00000010ff */
[----:B------:R1:W-:Y:S01]  /*62f0*/  @P0 STG.E.U16 desc[UR48][R4.64+0x60], R23 ;  /* 0x0000601704000986 */ /* 0x0003e2000c101530 */
[----:B------:R-:W-:-:S05]  /*6300*/  IADD3 R22, P0, R221, R18, RZ ;  /* 0x00000012dd167210 */ /* 0x000fca0007f1e0ff */
[----:B-1----:R-:W-:Y:S01]  /*6310*/  IMAD.X R23, R220, 0x1, R19, P0 ;  /* 0x00000001dc177824 */ /* 0x002fe200000e0613 */
[----:B------:R-:W-:-:S13]  /*6320*/  ISETP.GT.AND P0, PT, R0, RZ, P2 ;  /* 0x000000ff0000720c */ /* 0x000fda0001704270 */
[----:B------:R-:W-:Y:S05]  /*6330*/  @!P0 BRA `(.L_x_108) ;  /* 0x0000000000048947 */ /* 0x000fea0003800000 */
[----:B------:R1:W5:Y:S02]  /*6340*/  LDG.E.LTC128B.U16 R200, desc[UR48][R14.64+0x62] ;  /* 0x000062300ec87981 */ /* 0x000364000c1e1520 */
.L_x_108:
[----:B------:R-:W-:Y:S05]  /*6350*/  BSYNC B1 ;  /* 0x0000000000017941 */ /* 0x000fea0003800000 */
.L_x_107:
[----:B-----5:R-:W-:Y:S01]  /*6360*/  IMAD.U32 R201, R200, 0x10000, RZ ;  /* 0x00010000c8c97824 */ /* 0x020fe200078e00ff */
[----:B------:R-:W-:Y:S03]  /*6370*/  BSSY B1, `(.L_x_109) ;  /* 0x0000008000017945 */ /* 0x000fe60003800000 */
[----:B------:R-:W-:-:S04]  /*6380*/  FMUL R202, R201, R16 ;  /* 0x00000010c9ca7220 */ /* 0x000fc80000400000 */
[----:B------:R-:W-:-:S05]  /*6390*/  FFMA R202, R209, R2, R202 ;  /* 0x00000002d1ca7223 */ /* 0x000fca00000000ca */
[----:B------:R-:W-:-:S05]  /*63a0*/  F2FP.BF16.F32.PACK_AB R202, RZ, R202 ;  /* 0x000000caffca723e */ /* 0x000fca00000010ff */
[----:B------:R0:W-:Y:S01]  /*63b0*/  @P0 STG.E.U16 desc[UR48][R4.64+0x62], R202 ;  /* 0x000062ca04000986 */ /* 0x0001e2000c101530 */
[----:B------:R-:W-:-:S13]  /*63c0*/  ISETP.GT.AND P0, PT, R0, 0x8, P3 ;  /* 0x000000080000780c */ /* 0x000fda0001f04270 */
[----:B0-----:R-:W-:Y:S05]  /*63d0*/  @!P0 BRA `(.L_x_110) ;  /* 0x0000000000048947 */ /* 0x001fea0003800000 */
[----:B------:R0:W5:Y:S02]  /*63e0*/  LDG.E.LTC128B.U16 R200, desc[UR48][R12.64+0x60] ;  /* 0x000060300cc87981 */ /* 0x000164000c1e1520 */
.L_x_110:
[----:B------:R-:W-:Y:S05]  /*63f0*/  BSYNC B1 ;  /* 0x0000000000017941 */ /* 0x000fea0003800000 */
.L_x_109:
        /* <DEDUP_REMOVED lines=9> */
.L_x_112:
[----:B------:R-:W-:Y:S05]  /*6490*/  BSYNC B1 ;  /* 0x0000000000017941 */ /* 0x000fea0003800000 */
.L_x_111:
[----:B-----5:R-:W-:Y:S01]  /*64a0*/  IMAD.U32 R201, R200, 0x10000, RZ ;  /* 0x00010000c8c97824 */ /* 0x020fe200078e00ff */
[----:B------:R-:W-:Y:S01]  /*64b0*/  ISETP.GT.AND P1, PT, R3, 0x38, PT ;  /* 0x000000380300780c */ /* 0x000fe20003f24270 */
[----:B------:R-:W-:Y:S02]  /*64c0*/  BSSY B1, `(.L_x_113) ;  /* 0x0000008000017945 */ /* 0x000fe40003800000 */
[----:B------:R-:W-:-:S04]  /*64d0*/  FMUL R202, R201, R16 ;  /* 0x00000010c9ca7220 */ /* 0x000fc80000400000 */
[----:B------:R-:W-:-:S05]  /*64e0*/  FFMA R202, R211, R2, R202 ;  /* 0x00000002d3ca7223 */ /* 0x000fca00000000ca */
[----:B------:R-:W-:-:S05]  /*64f0*/  F2FP.BF16.F32.PACK_AB R202, RZ, R202 ;  /* 0x000000caffca723e */ /* 0x000fca00000010ff */
[----:B------:R0:W-:Y:S01]  /*6500*/  @P0 STG.E.U16 desc[UR48][R6.64+0x62], R202 ;  /* 0x000062ca06000986 */ /* 0x0001e2000c101530 */
[----:B------:R-:W-:-:S13]  /*6510*/  ISETP.GT.AND P0, PT, R0, RZ, P1 ;  /* 0x000000ff0000720c */ /* 0x000fda0000f04270 */
[----:B0-----:R-:W-:Y:S05]  /*6520*/  @!P0 BRA `(.L_x_114) ;  /* 0x0000000000048947 */ /* 0x001fea0003800000 */
[----:B------:R0:W5:Y:S02]  /*6530*/  LDG.E.LTC128B.U16 R200, desc[UR48][R14.64+0x70] ;  /* 0x000070300ec87981 */ /* 0x000164000c1e1520 */
.L_x_114:
[----:B------:R-:W-:Y:S05]  /*6540*/  BSYNC B1 ;  /* 0x0000000000017941 */ /* 0x000fea0003800000 */
.L_x_113:
[----:B-----5:R-:W-:Y:S01]  /*6550*/  IMAD.U32 R201, R200, 0x10000, RZ ;  /* 0x00010000c8c97824 */ /* 0x020fe200078e00ff */
[----:B------:R-:W-:Y:S03]  /*6560*/  BSSY B1, `(.L_x_115) ;  /* 0x0000009000017945 */ /* 0x000fe60003800000 */
[----:B------:R-:W-:-:S04]  /*6570*/  FMUL R201, R201, R16 ;  /* 0x00000010c9c97220 */ /* 0x000fc80000400000 */
[----:B------:R-:W-:-:S05]  /*6580*/  FFMA R201, R212, R2, R201 ;  /* 0x00000002d4c97223 */ /* 0x000fca00000000c9 */
[----:B------:R-:W-:-:S05]  /*6590*/  F2FP.BF16.F32.PACK_AB R201, RZ, R201 ;  /* 0x000000c9ffc9723e */ /* 0x000fca00000010ff */
[----:B------:R0:W-:Y:S01]  /*65a0*/  @P0 STG.E.U16 desc[UR48][R4.64+0x70], R201 ;  /* 0x000070c904000986 */ /* 0x0001e2000c101530 */
[----:B------:R-:W-:-:S04]  /*65b0*/  ISETP.GT.AND P0, PT, R3, 0x39, PT ;  /* 0x000000390300780c */ /* 0x000fc80003f04270 */
[----:B------:R-:W-:-:S13]  /*65c0*/  ISETP.GT.AND P5, PT, R0, RZ, P0 ;  /* 0x000000ff0000720c */ /* 0x000fda00007a4270 */
[----:B0-----:R-:W-:Y:S05]  /*65d0*/  @!P5 BRA `(.L_x_116) ;  /* 0x000000000004d947 */ /* 0x001fea0003800000 */
[----:B------:R0:W5:Y:S02]  /*65e0*/  LDG.E.LTC128B.U16 R200, desc[UR48][R14.64+0x72] ;  /* 0x000072300ec87981 */ /* 0x000164000c1e1520 */
.L_x_116:
[----:B------:R-:W-:Y:S05]  /*65f0*/  BSYNC B1 ;  /* 0x0000000000017941 */ /* 0x000fea0003800000 */
.L_x_115:
        /* <DEDUP_REMOVED lines=9> */
.L_x_118:
[----:B------:R-:W-:Y:S05]  /*6690*/  BSYNC B1 ;  /* 0x0000000000017941 */ /* 0x000fea0003800000 */
.L_x_117:
        /* <DEDUP_REMOVED lines=9> */
.L_x_120:
[----:B------:R-:W-:Y:S05]  /*6730*/  BSYNC B1 ;  /* 0x0000000000017941 */ /* 0x000fea0003800000 */
.L_x_119:
[----:B-----5:R-:W-:Y:S01]  /*6740*/  IMAD.U32 R201, R200, 0x10000, RZ ;  /* 0x00010000c8c97824 */ /* 0x020fe200078e00ff */
[----:B------:R-:W-:Y:S03]  /*6750*/  BSSY B1, `(.L_x_121) ;  /* 0x0000009000017945 */ /* 0x000fe60003800000 */
[----:B------:R-:W-:-:S04]  /*6760*/  FMUL R202, R201, R16 ;  /* 0x00000010c9ca7220 */ /* 0x000fc80000400000 */
[----:B------:R-:W-:-:S05]  /*6770*/  FFMA R202, R215, R2, R202 ;  /* 0x00000002d7ca7223 */ /* 0x000fca00000000ca */
[----:B------:R-:W-:-:S05]  /*6780*/  F2FP.BF16.F32.PACK_AB R202, RZ, R202 ;  /* 0x000000caffca723e */ /* 0x000fca00000010ff */
[----:B------:R0:W-:Y:S01]  /*6790*/  @P5 STG.E.U16 desc[UR48][R6.64+0x72], R202 ;  /* 0x000072ca06005986 */ /* 0x0001e2000c101530 */
[----:B------:R-:W-:-:S04]  /*67a0*/  LOP3.LUT P5, RZ, R17, 0x1, RZ, 0xc0, !PT ;  /* 0x0000000111ff7812 */ /* 0x000fc800078ac0ff */
[----:B------:R-:W-:-:S13]  /*67b0*/  ISETP.GT.AND P5, PT, R0, 0x80, P5 ;  /* 0x000000800000780c */ /* 0x000fda0002fa4270 */
[----:B0-----:R-:W-:Y:S05]  /*67c0*/  @!P5 BRA `(.L_x_122) ;  /* 0x000000000004d947 */ /* 0x001fea0003800000 */
[----:B------:R0:W5:Y:S02]  /*67d0*/  LDG.E.LTC128B.U16 R200, desc[UR48][R10.64+0x40] ;  /* 0x000040300ac87981 */ /* 0x000164000c1e1520 */
.L_x_122:
[----:B------:R-:W-:Y:S05]  /*67e0*/  BSYNC B1 ;  /* 0x0000000000017941 */ /* 0x000fea0003800000 */
.L_x_121:
        /* <DEDUP_REMOVED lines=10> */
.L_x_124:
[----:B------:R-:W-:Y:S05]  /*6890*/  BSYNC B1 ;  /* 0x0000000000017941 */ /* 0x000fea0003800000 */
.L_x_123:
        /* <DEDUP_REMOVED lines=10> */
.L_x_126:
[----:B------:R-:W-:Y:S05]  /*6940*/  BSYNC B1 ;  /* 0x0000000000017941 */ /* 0x000fea0003800000 */
.L_x_125:
        /* <DEDUP_REMOVED lines=10> */
.L_x_128:
[----:B------:R-:W-:Y:S05]  /*69f0*/  BSYNC B1 ;  /* 0x0000000000017941 */ /* 0x000fea0003800000 */
.L_x_127:
        /* <DEDUP_REMOVED lines=9> */
.L_x_130:
[----:B------:R-:W-:Y:S05]  /*6a90*/  BSYNC B1 ;  /* 0x0000000000017941 */ /* 0x000fea0003800000 */
.L_x_129:
        /* <DEDUP_REMOVED lines=9> */
.L_x_132:
[----:B------:R-:W-:Y:S05]  /*6b30*/  BSYNC B1 ;  /* 0x0000000000017941 */ /* 0x000fea0003800000 */
.L_x_131:
        /* <DEDUP_REMOVED lines=9> */
.L_x_134:
[----:B------:R-:W-:Y:S05]  /*6bd0*/  BSYNC B1 ;  /* 0x0000000000017941 */ /* 0x000fea0003800000 */
.L_x_133:
        /* <DEDUP_REMOVED lines=9> */
.L_x_136:
[----:B------:R-:W-:Y:S05]  /*6c70*/  BSYNC B1 ;  /* 0x0000000000017941 */ /* 0x000fea0003800000 */
.L_x_135:
[----:B0----5:R-:W-:Y:S01]  /*6c80*/  IMAD.U32 R21, R200, 0x10000, RZ ;  /* 0x00010000c8157824 */ /* 0x021fe200078e00ff */
        /* <DEDUP_REMOVED lines=8> */
.L_x_138:
[----:B------:R-:W-:Y:S05]  /*6d10*/  BSYNC B1 ;  /* 0x0000000000017941 */ /* 0x000fea0003800000 */
.L_x_137:
        /* <DEDUP_REMOVED lines=9> */
.L_x_140:
[----:B------:R-:W-:Y:S05]  /*6db0*/  BSYNC B1 ;  /* 0x0000000000017941 */ /* 0x000fea0003800000 */
.L_x_139:
        /* <DEDUP_REMOVED lines=9> */
.L_x_142:
[----:B------:R-:W-:Y:S05]  /*6e50*/  BSYNC B1 ;  /* 0x0000000000017941 */ /* 0x000fea0003800000 */
.L_x_141:
        /* <DEDUP_REMOVED lines=9> */
.L_x_144:
[----:B------:R-:W-:Y:S05]  /*6ef0*/  BSYNC B1 ;  /* 0x0000000000017941 */ /* 0x000fea0003800000 */
.L_x_143:
        /* <DEDUP_REMOVED lines=9> */
.L_x_146:
[----:B------:R-:W-:Y:S05]  /*6f90*/  BSYNC B1 ;  /* 0x0000000000017941 */ /* 0x000fea0003800000 */
.L_x_145:
        /* <DEDUP_REMOVED lines=9> */
.L_x_148:
[----:B------:R-:W-:Y:S05]  /*7030*/  BSYNC B1 ;  /* 0x0000000000017941 */ /* 0x000fea0003800000 */
.L_x_147:
        /* <DEDUP_REMOVED lines=9> */
.L_x_150:
[----:B------:R-:W-:Y:S05]  /*70d0*/  BSYNC B1 ;  /* 0x0000000000017941 */ /* 0x000fea0003800000 */
.L_x_149:
        /* <DEDUP_REMOVED lines=9> */
.L_x_152:
[----:B------:R-:W-:Y:S05]  /*7170*/  BSYNC B1 ;  /* 0x0000000000017941 */ /* 0x000fea0003800000 */
.L_x_151:
[----:B0----5:R-:W-:Y:S01]  /*7180*/  IMAD.U32 R21, R200, 0x10000, RZ ;  /* 0x00010000c8157824 */ /* 0x021fe200078e00ff */
[----:B------:R-:W-:Y:S01]  /*7190*/  ISETP.GT.AND P3, PT, R3, 0x40, PT ;  /* 0x000000400300780c */ /* 0x000fe20003f64270 */
[----:B------:R-:W-:Y:S02]  /*71a0*/  BSSY B1, `(.L_x_153) ;  /* 0x0000009000017945 */ /* 0x000fe40003800000 */
[----:B------:R-:W-:Y:S01]  /*71b0*/  FMUL R20, R21, R16 ;  /* 0x0000001015147220 */ /* 0x000fe20000400000 */
[----:B------:R-:W-:Y:S02]  /*71c0*/  ISETP.GT.AND P1, PT, R0, RZ, P3 ;  /* 0x000000ff0000720c */ /* 0x000fe40001f24270 */
[----:B------:R-:W-:Y:S01]  /*71d0*/  P2R R184, PR, RZ, 0x8 ;  /* 0x00000008ffb87803 */ /* 0x000fe20000000000 */
[----:B------:R-:W-:-:S05]  /*71e0*/  FFMA R20, R199, R2, R20 ;  /* 0x00000002c7147223 */ /* 0x000fca0000000014 */
[----:B------:R-:W-:-:S05]  /*71f0*/  F2FP.BF16.F32.PACK_AB R20, RZ, R20 ;  /* 0x00000014ff14723e */ /* 0x000fca00000010ff */
[----:B------:R0:W-:Y:S01]  /*7200*/  @P0 STG.E.U16 desc[UR48][R22.64+0x72], R20 ;  /* 0x0000721416000986 */ /* 0x0001e2000c101530 */
[----:B------:R-:W-:Y:S05]  /*7210*/  @!P1 BRA `(.L_x_154) ;  /* 0x0000000000049947 */ /* 0x000fea0003800000 */
[----:B------:R0:W5:Y:S02]  /*7220*/  LDG.E.LTC128B.U16 R200, desc[UR48][R14.64+0x80] ;  /* 0x000080300ec87981 */ /* 0x000164000c1e1520 */
.L_x_154:
[----:B------:R-:W-:Y:S05]  /*7230*/  BSYNC B1 ;  /* 0x0000000000017941 */ /* 0x000fea0003800000 */
.L_x_153:
[----:B-----5:R-:W-:Y:S01]  /*7240*/  IMAD.U32 R21, R200, 0x10000, RZ ;  /* 0x00010000c8157824 */ /* 0x020fe200078e00ff */
[----:B------:R-:W-:Y:S01]  /*7250*/  ISETP.GT.AND P2, PT, R3, 0x41, PT ;  /* 0x000000410300780c */ /* 0x000fe20003f44270 */
[----:B------:R-:W-:Y:S02]  /*7260*/  BSSY B1, `(.L_x_155) ;  /* 0x0000009000017945 */ /* 0x000fe40003800000 */
[----:B------:R-:W-:Y:S01]  /*7270*/  FMUL R21, R21, R16 ;  /* 0x0000001015157220 */ /* 0x000fe20000400000 */
[----:B------:R-:W-:-:S03]  /*7280*/  ISETP.GT.AND P0, PT, R0, RZ, P2 ;  /* 0x000000ff0000720c */ /* 0x000fc60001704270 */
[----:B------:R-:W-:Y:S01]  /*7290*/  FFMA R21, R168, R2, R21 ;  /* 0x00000002a8157223 */ /* 0x000fe20000000015 */
[----:B------:R-:W-:-:S04]  /*72a0*/  P2R R168, PR, RZ, 0x4 ;  /* 0x00000004ffa87803 */ /* 0x000fc80000000000 */
[----:B------:R-:W-:-:S05]  /*72b0*/  F2FP.BF16.F32.PACK_AB R21, RZ, R21 ;  /* 0x00000015ff15723e */ /* 0x000fca00000010ff */
[----:B------:R0:W-:Y:S01]  /*72c0*/  @P1 STG.E.U16 desc[UR48][R4.64+0x80], R21 ;  /* 0x0000801504001986 */ /* 0x0001e2000c101530 */
[----:B------:R-:W-:Y:S05]  /*72d0*/  @!P0 BRA `(.L_x_156) ;  /* 0x0000000000048947 */ /* 0x000fea0003800000 */
[----:B------:R0:W5:Y:S02]  /*72e0*/  LDG.E.LTC128B.U16 R200, desc[UR48][R14.64+0x82] ;  /* 0x000082300ec87981 */ /* 0x000164000c1e1520 */
.L_x_156:
[----:B------:R-:W-:Y:S05]  /*72f0*/  BSYNC B1 ;  /* 0x0000000000017941 */ /* 0x000fea0003800000 */
.L_x_155:
        /* <DEDUP_REMOVED lines=9> */
.L_x_158:
[----:B------:R-:W-:Y:S05]  /*7390*/  BSYNC B1 ;  /* 0x0000000000017941 */ /* 0x000fea0003800000 */
.L_x_157:
        /* <DEDUP_REMOVED lines=9> */
.L_x_160:
[----:B------:R-:W-:Y:S05]  /*7430*/  BSYNC B1 ;  /* 0x0000000000017941 */ /* 0x000fea0003800000 */
.L_x_159:
[----:B0----5:R-:W-:Y:S01]  /*7440*/  IMAD.U32 R21, R200, 0x10000, RZ ;  /* 0x00010000c8157824 */ /* 0x021fe200078e00ff */
[----:B------:R-:W-:Y:S01]  /*7450*/  ISETP.GT.AND P6, PT, R3, 0x48, PT ;  /* 0x000000480300780c */ /* 0x000fe20003fc4270 */
[----:B------:R-:W-:Y:S02]  /*7460*/  BSSY B1, `(.L_x_161) ;  /* 0x0000008000017945 */ /* 0x000fe40003800000 */
[----:B------:R-:W-:Y:S01]  /*7470*/  FMUL R20, R21, R16 ;  /* 0x0000001015147220 */ /* 0x000fe20000400000 */
[----:B------:R-:W-:-:S03]  /*7480*/  ISETP.GT.AND P1, PT, R0, RZ, P6 ;  /* 0x000000ff0000720c */ /* 0x000fc60003724270 */
[----:B------:R-:W-:-:S05]  /*7490*/  FFMA R20, R171, R2, R20 ;  /* 0x00000002ab147223 */ /* 0x000fca0000000014 */
[----:B------:R-:W-:-:S05]  /*74a0*/  F2FP.BF16.F32.PACK_AB R20, RZ, R20 ;  /* 0x00000014ff14723e */ /* 0x000fca00000010ff */
[----:B------:R0:W-:Y:S01]  /*74b0*/  @P0 STG.E.U16 desc[UR48][R6.64+0x82], R20 ;  /* 0x0000821406000986 */ /* 0x0001e2000c101530 */
[----:B------:R-:W-:Y:S05]  /*74c0*/  @!P1 BRA `(.L_x_162) ;  /* 0x0000000000049947 */ /* 0x000fea0003800000 */
[----:B------:R0:W5:Y:S02]  /*74d0*/  LDG.E.LTC128B.U16 R200, desc[UR48][R14.64+0x90] ;  /* 0x000090300ec87981 */ /* 0x000164000c1e1520 */
.L_x_162:
[----:B------:R-:W-:Y:S05]  /*74e0*/  BSYNC B1 ;  /* 0x0000000000017941 */ /* 0x000fea0003800000 */
.L_x_161:
[----:B-----5:R-:W-:Y:S01]  /*74f0*/  IMAD.U32 R21, R200, 0x10000, RZ ;  /* 0x00010000c8157824 */ /* 0x020fe200078e00ff */
        /* <DEDUP_REMOVED lines=9> */
.L_x_164:
[----:B------:R-:W-:Y:S05]  /*7590*/  BSYNC B1 ;  /* 0x0000000000017941 */ /* 0x000fea0003800000 */
.L_x_163:
        /* <DEDUP_REMOVED lines=9> */
.L_x_166:
[----:B------:R-:W-:Y:S05]  /*7630*/  BSYNC B1 ;  /* 0x0000000000017941 */ /* 0x000fea0003800000 */
.L_x_165:
        /* <DEDUP_REMOVED lines=9> */
.L_x_168:
[----:B------:R-:W-:Y:S05]  /*76d0*/  BSYNC B1 ;  /* 0x0000000000017941 */ /* 0x000fea0003800000 */
.L_x_167:
[----:B0----5:R-:W-:Y:S01]  /*76e0*/  IMAD.U32 R21, R200, 0x10000, RZ ;  /* 0x00010000c8157824 */ /* 0x021fe200078e00ff */
        /* <DEDUP_REMOVED lines=9> */
.L_x_170:
[----:B------:R-:W-:Y:S05]  /*7780*/  BSYNC B1 ;  /* 0x0000000000017941 */ /* 0x000fea0003800000 */
.L_x_169:
        /* <DEDUP_REMOVED lines=10> */
.L_x_172:
[----:B------:R-:W-:Y:S05]  /*7830*/  BSYNC B1 ;  /* 0x0000000000017941 */ /* 0x000fea0003800000 */
.L_x_171:
        /* <DEDUP_REMOVED lines=9> */
.L_x_174:
[----:B------:R-:W-:Y:S05]  /*78d0*/  BSYNC B1 ;  /* 0x0000000000017941 */ /* 0x000fea0003800000 */
.L_x_173:
        /* <DEDUP_REMOVED lines=9> */
.L_x_176:
[----:B------:R-:W-:Y:S05]  /*7970*/  BSYNC B1 ;  /* 0x0000000000017941 */ /* 0x000fea0003800000 */
.L_x_175:
        /* <DEDUP_REMOVED lines=10> */
.L_x_178:
[----:B------:R-:W-:Y:S05]  /*7a20*/  BSYNC B1 ;  /* 0x0000000000017941 */ /* 0x000fea0003800000 */
.L_x_177:
        /* <DEDUP_REMOVED lines=10> */
.L_x_180:
[----:B------:R-:W-:Y:S05]  /*7ad0*/  BSYNC B1 ;  /* 0x0000000000017941 */ /* 0x000fea0003800000 */
.L_x_179:
        /* <DEDUP_REMOVED lines=9> */
.L_x_182:
[----:B------:R-:W-:Y:S05]  /*7b70*/  BSYNC B1 ;  /* 0x0000000000017941 */ /* 0x000fea0003800000 */
.L_x_181:
        /* <DEDUP_REMOVED lines=9> */
.L_x_184:
[----:B------:R-:W-:Y:S05]  /*7c10*/  BSYNC B1 ;  /* 0x0000000000017941 */ /* 0x000fea0003800000 */
.L_x_183:
[----:B-----5:R-:W-:Y:S01]  /*7c20*/  IMAD.U32 R21, R200, 0x10000, RZ ;  /* 0x00010000c8157824 */ /* 0x020fe200078e00ff */
[----:B------:R-:W-:Y:S03]  /*7c30*/  BSSY B1, `(.L_x_185) ;  /* 0x0000009000017945 */ /* 0x000fe60003800000 */
[----:B------:R-:W-:-:S04]  /*7c40*/  FMUL R20, R21, R16 ;  /* 0x0000001015147220 */ /* 0x000fc80000400000 */
[----:B------:R-:W-:-:S05]  /*7c50*/  FFMA R20, R183, R2, R20 ;  /* 0x00000002b7147223 */ /* 0x000fca0000000014 */
[----:B------:R-:W-:-:S05]  /*7c60*/  F2FP.BF16.F32.PACK_AB R20, RZ, R20 ;  /* 0x00000014ff14723e */ /* 0x000fca00000010ff */
[----:B------:R0:W-:Y:S01]  /*7c70*/  @P5 STG.E.U16 desc[UR48][R6.64+0xb2], R20 ;  /* 0x0000b21406005986 */ /* 0x0001e2000c101530 */
[----:B------:R-:W-:-:S04]  /*7c80*/  ISETP.NE.AND P5, PT, R184, RZ, PT ;  /* 0x000000ffb800720c */ /* 0x000fc80003fa5270 */
[----:B------:R-:W-:-:S13]  /*7c90*/  ISETP.GT.AND P5, PT, R0, 0x80, P5 ;  /* 0x000000800000780c */ /* 0x000fda0002fa4270 */
[----:B0-----:R-:W-:Y:S05]  /*7ca0*/  @!P5 BRA `(.L_x_186) ;  /* 0x000000000004d947 */ /* 0x001fea0003800000 */
[----:B------:R0:W5:Y:S02]  /*7cb0*/  LDG.E.LTC128B.U16 R200, desc[UR48][R10.64+0x80] ;  /* 0x000080300ac87981 */ /* 0x000164000c1e1520 */
.L_x_186:
[----:B------:R-:W-:Y:S05]  /*7cc0*/  BSYNC B1 ;  /* 0x0000000000017941 */ /* 0x000fea0003800000 */
.L_x_185:
        /* <DEDUP_REMOVED lines=10> */
.L_x_188:
[----:B------:R-:W-:Y:S05]  /*7d70*/  BSYNC B1 ;  /* 0x0000000000017941 */ /* 0x000fea0003800000 */
.L_x_187:
        /* <DEDUP_REMOVED lines=10> */
.L_x_190:
[----:B------:R-:W-:Y:S05]  /*7e20*/  BSYNC B1 ;  /* 0x0000000000017941 */ /* 0x000fea0003800000 */
.L_x_189:
        /* <DEDUP_REMOVED lines=10> */
.L_x_192:
[----:B------:R-:W-:Y:S05]  /*7ed0*/  BSYNC B1 ;  /* 0x0000000000017941 */ /* 0x000fea0003800000 */
.L_x_191:
        /* <DEDUP_REMOVED lines=9> */
.L_x_194:
[----:B------:R-:W-:Y:S05]  /*7f70*/  BSYNC B1 ;  /* 0x0000000000017941 */ /* 0x000fea0003800000 */
.L_x_193:
        /* <DEDUP_REMOVED lines=9> */
.L_x_196:
[----:B------:R-:W-:Y:S05]  /*8010*/  BSYNC B1 ;  /* 0x0000000000017941 */ /* 0x000fea0003800000 */
.L_x_195:
        /* <DEDUP_REMOVED lines=9> */
.L_x_198:
[----:B------:R-:W-:Y:S05]  /*80b0*/  BSYNC B1 ;  /* 0x0000000000017941 */ /* 0x000fea0003800000 */
.L_x_197:
        /* <DEDUP_REMOVED lines=9> */
.L_x_200:
[----:B------:R-:W-:Y:S05]  /*8150*/  BSYNC B1 ;  /* 0x0000000000017941 */ /* 0x000fea0003800000 */
.L_x_199:
        /* <DEDUP_REMOVED lines=9> */
.L_x_202:
[----:B------:R-:W-:Y:S05]  /*81f0*/  BSYNC B1 ;  /* 0x0000000000017941 */ /* 0x000fea0003800000 */
.L_x_201:
        /* <DEDUP_REMOVED lines=9> */
.L_x_204:
[----:B------:R-:W-:Y:S05]  /*8290*/  BSYNC B1 ;  /* 0x0000000000017941 */ /* 0x000fea0003800000 */
.L_x_203:
        /* <DEDUP_REMOVED lines=9> */
.L_x_206:
[----:B------:R-:W-:Y:S05]  /*8330*/  BSYNC B1 ;  /* 0x0000000000017941 */ /* 0x000fea0003800000 */
.L_x_205:
        /* <DEDUP_REMOVED lines=9> */
.L_x_208:
[----:B------:R-:W-:Y:S05]  /*83d0*/  BSYNC B1 ;  /* 0x0000000000017941 */ /* 0x000fea0003800000 */
.L_x_207:
        /* <DEDUP_REMOVED lines=9> */
.L_x_210:
[----:B------:R-:W-:Y:S05]  /*8470*/  BSYNC B1 ;  /* 0x0000000000017941 */ /* 0x000fea0003800000 */
.L_x_209:
        /* <DEDUP_REMOVED lines=9> */
.L_x_212:
[----:B------:R-:W-:Y:S05]  /*8510*/  BSYNC B1 ;  /* 0x0000000000017941 */ /* 0x000fea0003800000 */
.L_x_211:
        /* <DEDUP_REMOVED lines=9> */
.L_x_214:
[----:B------:R-:W-:Y:S05]  /*85b0*/  BSYNC B1 ;  /* 0x0000000000017941 */ /* 0x000fea0003800000 */
.L_x_213:
        /* <DEDUP_REMOVED lines=9> */
.L_x_216:
[----:B------:R-:W-:Y:S05]  /*8650*/  BSYNC B1 ;  /* 0x0000000000017941 */ /* 0x000fea0003800000 */
.L_x_215:
        /* <DEDUP_REMOVED lines=11> */
.L_x_218:
[----:B------:R-:W-:Y:S05]  /*8710*/  BSYNC B1 ;  /* 0x0000000000017941 */ /* 0x000fea0003800000 */
.L_x_217:
        /* <DEDUP_REMOVED lines=11> */
.L_x_220:
[----:B------:R-:W-:Y:S05]  /*87d0*/  BSYNC B1 ;  /* 0x0000000000017941 */ /* 0x000fea0003800000 */
.L_x_219:
        /* <DEDUP_REMOVED lines=9> */
.L_x_222:
[----:B------:R-:W-:Y:S05]  /*8870*/  BSYNC B1 ;  /* 0x0000000000017941 */ /* 0x000fea0003800000 */
.L_x_221:
        /* <DEDUP_REMOVED lines=9> */
.L_x_224:
[----:B------:R-:W-:Y:S05]  /*8910*/  BSYNC B1 ;  /* 0x0000000000017941 */ /* 0x000fea0003800000 */
.L_x_223:
        /* <DEDUP_REMOVED lines=10> */
.L_x_226:
[----:B------:R-:W-:Y:S05]  /*89c0*/  BSYNC B1 ;  /* 0x0000000000017941 */ /* 0x000fea0003800000 */
.L_x_225:
        /* <DEDUP_REMOVED lines=10> */
.L_x_228:
[----:B------:R-:W-:Y:S05]  /*8a70*/  BSYNC B1 ;  /* 0x0000000000017941 */ /* 0x000fea0003800000 */
.L_x_227:
        /* <DEDUP_REMOVED lines=9> */
.L_x_230:
[----:B------:R-:W-:Y:S05]  /*8b10*/  BSYNC B1 ;  /* 0x0000000000017941 */ /* 0x000fea0003800000 */
.L_x_229:
        /* <DEDUP_REMOVED lines=9> */
.L_x_232:
[----:B------:R-:W-:Y:S05]  /*8bb0*/  BSYNC B1 ;  /* 0x0000000000017941 */ /* 0x000fea0003800000 */
.L_x_231:
        /* <DEDUP_REMOVED lines=10> */
.L_x_234:
[----:B------:R-:W-:Y:S05]  /*8c60*/  BSYNC B1 ;  /* 0x0000000000017941 */ /* 0x000fea0003800000 */
.L_x_233:
        /* <DEDUP_REMOVED lines=10> */
.L_x_236:
[----:B------:R-:W-:Y:S05]  /*8d10*/  BSYNC B1 ;  /* 0x0000000000017941 */ /* 0x000fea0003800000 */
.L_x_235:
        /* <DEDUP_REMOVED lines=9> */
.L_x_238:
[----:B------:R-:W-:Y:S05]  /*8db0*/  BSYNC B1 ;  /* 0x0000000000017941 */ /* 0x000fea0003800000 */
.L_x_237:
        /* <DEDUP_REMOVED lines=9> */
.L_x_240:
[----:B------:R-:W-:Y:S05]  /*8e50*/  BSYNC B1 ;  /* 0x0000000000017941 */ /* 0x000fea0003800000 */
.L_x_239:
        /* <DEDUP_REMOVED lines=10> */
.L_x_242:
[----:B------:R-:W-:Y:S05]  /*8f00*/  BSYNC B1 ;  /* 0x0000000000017941 */ /* 0x000fea0003800000 */
.L_x_241:
        /* <DEDUP_REMOVED lines=10> */
.L_x_244:
[----:B------:R-:W-:Y:S05]  /*8fb0*/  BSYNC B1 ;  /* 0x0000000000017941 */ /* 0x000fea0003800000 */
.L_x_243:
        /* <DEDUP_REMOVED lines=9> */
.L_x_246:
[----:B------:R-:W-:Y:S05]  /*9050*/  BSYNC B1 ;  /* 0x0000000000017941 */ /* 0x000fea0003800000 */
.L_x_245:
        /* <DEDUP_REMOVED lines=9> */
.L_x_248:
[----:B------:R-:W-:Y:S05]  /*90f0*/  BSYNC B1 ;  /* 0x0000000000017941 */ /* 0x000fea0003800000 */
.L_x_247:
        /* <DEDUP_REMOVED lines=10> */
.L_x_250:
[----:B------:R-:W-:Y:S05]  /*91a0*/  BSYNC B1 ;  /* 0x0000000000017941 */ /* 0x000fea0003800000 */
.L_x_249:
        /* <DEDUP_REMOVED lines=10> */
.L_x_252:
[----:B------:R-:W-:Y:S05]  /*9250*/  BSYNC B1 ;  /* 0x0000000000017941 */ /* 0x000fea0003800000 */
.L_x_251:
        /* <DEDUP_REMOVED lines=10> */
.L_x_254:
[----:B------:R-:W-:Y:S05]  /*9300*/  BSYNC B1 ;  /* 0x0000000000017941 */ /* 0x000fea0003800000 */
.L_x_253:
        /* <DEDUP_REMOVED lines=10> */
.L_x_256:
[----:B------:R-:W-:Y:S05]  /*93b0*/  BSYNC B1 ;  /* 0x0000000000017941 */ /* 0x000fea0003800000 */
.L_x_255:
        /* <DEDUP_REMOVED lines=9> */
.L_x_258:
[----:B------:R-:W-:Y:S05]  /*9450*/  BSYNC B1 ;  /* 0x0000000000017941 */ /* 0x000fea0003800000 */
.L_x_257:
        /* <DEDUP_REMOVED lines=9> */
.L_x_260:
[----:B------:R-:W-:Y:S05]  /*94f0*/  BSYNC B1 ;  /* 0x0000000000017941 */ /* 0x000fea0003800000 */
.L_x_259:
        /* <DEDUP_REMOVED lines=9> */
.L_x_262:
[----:B------:R-:W-:Y:S05]  /*9590*/  BSYNC B1 ;  /* 0x0000000000017941 */ /* 0x000fea0003800000 */
.L_x_261:
        /* <DEDUP_REMOVED lines=9> */
.L_x_264:
[----:B------:R-:W-:Y:S05]  /*9630*/  BSYNC B1 ;  /* 0x0000000000017941 */ /* 0x000fea0003800000 */
.L_x_263:
        /* <DEDUP_REMOVED lines=9> */
.L_x_266:
[----:B------:R-:W-:Y:S05]  /*96d0*/  BSYNC B1 ;  /* 0x0000000000017941 */ /* 0x000fea0003800000 */
.L_x_265:
        /* <DEDUP_REMOVED lines=9> */
.L_x_268:
[----:B------:R-:W-:Y:S05]  /*9770*/  BSYNC B1 ;  /* 0x0000000000017941 */ /* 0x000fea0003800000 */
.L_x_267:
        /* <DEDUP_REMOVED lines=9> */
.L_x_270:
[----:B------:R-:W-:Y:S05]  /*9810*/  BSYNC B1 ;  /* 0x0000000000017941 */ /* 0x000fea0003800000 */
.L_x_269:
        /* <DEDUP_REMOVED lines=9> */
.L_x_272:
[----:B------:R-:W-:Y:S05]  /*98b0*/  BSYNC B1 ;  /* 0x0000000000017941 */ /* 0x000fea0003800000 */
.L_x_271:
        /* <DEDUP_REMOVED lines=9> */
.L_x_274:
[----:B------:R-:W-:Y:S05]  /*9950*/  BSYNC B1 ;  /* 0x0000000000017941 */ /* 0x000fea0003800000 */
.L_x_273:
        /* <DEDUP_REMOVED lines=9> */
.L_x_276:
[----:B------:R-:W-:Y:S05]  /*99f0*/  BSYNC B1 ;  /* 0x0000000000017941 */ /* 0x000fea0003800000 */
.L_x_275:
        /* <DEDUP_REMOVED lines=9> */
.L_x_278:
[----:B------:R-:W-:Y:S05]  /*9a90*/  BSYNC B1 ;  /* 0x0000000000017941 */ /* 0x000fea0003800000 */
.L_x_277:
        /* <DEDUP_REMOVED lines=9> */
.L_x_280:
[----:B------:R-:W-:Y:S05]  /*9b30*/  BSYNC B1 ;  /* 0x0000000000017941 */ /* 0x000fea0003800000 */
.L_x_279:
        /* <DEDUP_REMOVED lines=11> */
.L_x_282:
[----:B------:R-:W-:Y:S05]  /*9bf0*/  BSYNC B1 ;  /* 0x0000000000017941 */ /* 0x000fea0003800000 */
.L_x_281:
        /* <DEDUP_REMOVED lines=11> */
.L_x_284:
[----:B------:R-:W-:Y:S05]  /*9cb0*/  BSYNC B1 ;  /* 0x0000000000017941 */ /* 0x000fea0003800000 */
.L_x_283:
        /* <DEDUP_REMOVED lines=9> */
.L_x_286:
[----:B------:R-:W-:Y:S05]  /*9d50*/  BSYNC B1 ;  /* 0x0000000000017941 */ /* 0x000fea0003800000 */
.L_x_285:
        /* <DEDUP_REMOVED lines=9> */
.L_x_288:
[----:B------:R-:W-:Y:S05]  /*9df0*/  BSYNC B1 ;  /* 0x0000000000017941 */ /* 0x000fea0003800000 */
.L_x_287:
        /* <DEDUP_REMOVED lines=10> */
.L_x_290:
[----:B------:R-:W-:Y:S05]  /*9ea0*/  BSYNC B1 ;  /* 0x0000000000017941 */ /* 0x000fea0003800000 */
.L_x_289:
        /* <DEDUP_REMOVED lines=10> */
.L_x_292:
[----:B------:R-:W-:Y:S05]  /*9f50*/  BSYNC B1 ;  /* 0x0000000000017941 */ /* 0x000fea0003800000 */
.L_x_291:
        /* <DEDUP_REMOVED lines=9> */
.L_x_294:
[----:B------:R-:W-:Y:S05]  /*9ff0*/  BSYNC B1 ;  /* 0x0000000000017941 */ /* 0x000fea0003800000 */
.L_x_293:
        /* <DEDUP_REMOVED lines=9> */
.L_x_296:
[----:B------:R-:W-:Y:S05]  /*a090*/  BSYNC B1 ;  /* 0x0000000000017941 */ /* 0x000fea0003800000 */
.L_x_295:
        /* <DEDUP_REMOVED lines=10> */
.L_x_298:
[----:B------:R-:W-:Y:S05]  /*a140*/  BSYNC B1 ;  /* 0x0000000000017941 */ /* 0x000fea0003800000 */
.L_x_297:
        /* <DEDUP_REMOVED lines=10> */
.L_x_300:
[----:B------:R-:W-:Y:S05]  /*a1f0*/  BSYNC B1 ;  /* 0x0000000000017941 */ /* 0x000fea0003800000 */
.L_x_299:
        /* <DEDUP_REMOVED lines=9> */
.L_x_302:
[----:B------:R-:W-:Y:S05]  /*a290*/  BSYNC B1 ;  /* 0x0000000000017941 */ /* 0x000fea0003800000 */
.L_x_301:
        /* <DEDUP_REMOVED lines=9> */
.L_x_304:
[----:B------:R-:W-:Y:S05]  /*a330*/  BSYNC B1 ;  /* 0x0000000000017941 */ /* 0x000fea0003800000 */
.L_x_303:
        /* <DEDUP_REMOVED lines=10> */
.L_x_306:
[----:B------:R-:W-:Y:S05]  /*a3e0*/  BSYNC B1 ;  /* 0x0000000000017941 */ /* 0x000fea0003800000 */
.L_x_305:
        /* <DEDUP_REMOVED lines=10> */
.L_x_308:
[----:B------:R-:W-:Y:S05]  /*a490*/  BSYNC B1 ;  /* 0x0000000000017941 */ /* 0x000fea0003800000 */
.L_x_307:
        /* <DEDUP_REMOVED lines=9> */
.L_x_310:
[----:B------:R-:W-:Y:S05]  /*a530*/  BSYNC B1 ;  /* 0x0000000000017941 */ /* 0x000fea0003800000 */
.L_x_309:
        /* <DEDUP_REMOVED lines=9> */
.L_x_312:
[----:B------:R-:W-:Y:S05]  /*a5d0*/  BSYNC B1 ;  /* 0x0000000000017941 */ /* 0x000fea0003800000 */
.L_x_311:
        /* <DEDUP_REMOVED lines=10> */
.L_x_314:
[----:B------:R-:W-:Y:S05]  /*a680*/  BSYNC B1 ;  /* 0x0000000000017941 */ /* 0x000fea0003800000 */
.L_x_313:
        /* <DEDUP_REMOVED lines=10> */
.L_x_316:
[----:B------:R-:W-:Y:S05]  /*a730*/  BSYNC B1 ;  /* 0x0000000000017941 */ /* 0x000fea0003800000 */
.L_x_315:
        /* <DEDUP_REMOVED lines=10> */
.L_x_318:
[----:B------:R-:W-:Y:S05]  /*a7e0*/  BSYNC B1 ;  /* 0x0000000000017941 */ /* 0x000fea0003800000 */
.L_x_317:
        /* <DEDUP_REMOVED lines=10> */
.L_x_320:
[----:B------:R-:W-:Y:S05]  /*a890*/  BSYNC B1 ;  /* 0x0000000000017941 */ /* 0x000fea0003800000 */
.L_x_319:
        /* <DEDUP_REMOVED lines=9> */
.L_x_322:
[----:B------:R-:W-:Y:S05]  /*a930*/  BSYNC B1 ;  /* 0x0000000000017941 */ /* 0x000fea0003800000 */
.L_x_321:
        /* <DEDUP_REMOVED lines=9> */
.L_x_324:
[----:B------:R-:W-:Y:S05]  /*a9d0*/  BSYNC B1 ;  /* 0x0000000000017941 */ /* 0x000fea0003800000 */
.L_x_323:
        /* <DEDUP_REMOVED lines=9> */
.L_x_326:
[----:B------:R-:W-:Y:S05]  /*aa70*/  BSYNC B1 ;  /* 0x0000000000017941 */ /* 0x000fea0003800000 */
.L_x_325:
        /* <DEDUP_REMOVED lines=9> */
.L_x_328:
[----:B------:R-:W-:Y:S05]  /*ab10*/  BSYNC B1 ;  /* 0x0000000000017941 */ /* 0x000fea0003800000 */
.L_x_327:
        /* <DEDUP_REMOVED lines=9> */
.L_x_330:
[----:B------:R-:W-:Y:S05]  /*abb0*/  BSYNC B1 ;  /* 0x0000000000017941 */ /* 0x000fea0003800000 */
.L_x_329:
        /* <DEDUP_REMOVED lines=9> */
.L_x_332:
[----:B------:R-:W-:Y:S05]  /*ac50*/  BSYNC B1 ;  /* 0x0000000000017941 */ /* 0x000fea0003800000 */
.L_x_331:
        /* <DEDUP_REMOVED lines=9> */
.L_x_334:
[----:B------:R-:W-:Y:S05]  /*acf0*/  BSYNC B1 ;  /* 0x0000000000017941 */ /* 0x000fea0003800000 */
.L_x_333:
        /* <DEDUP_REMOVED lines=9> */
.L_x_336:
[----:B------:R-:W-:Y:S05]  /*ad90*/  BSYNC B1 ;  /* 0x0000000000017941 */ /* 0x000fea0003800000 */
.L_x_335:
        /* <DEDUP_REMOVED lines=9> */
.L_x_338:
[----:B------:R-:W-:Y:S05]  /*ae30*/  BSYNC B1 ;  /* 0x0000000000017941 */ /* 0x000fea0003800000 */
.L_x_337:
        /* <DEDUP_REMOVED lines=9> */
.L_x_340:
[----:B------:R-:W-:Y:S05]  /*aed0*/  BSYNC B1 ;  /* 0x0000000000017941 */ /* 0x000fea0003800000 */
.L_x_339:
        /* <DEDUP_REMOVED lines=9> */
.L_x_342:
[----:B------:R-:W-:Y:S05]  /*af70*/  BSYNC B1 ;  /* 0x0000000000017941 */ /* 0x000fea0003800000 */
.L_x_341:
        /* <DEDUP_REMOVED lines=9> */
.L_x_344:
[----:B------:R-:W-:Y:S05]  /*b010*/  BSYNC B1 ;  /* 0x0000000000017941 */ /* 0x000fea0003800000 */
.L_x_343:
        /* <DEDUP_REMOVED lines=11> */
.L_x_346:
[----:B------:R-:W-:Y:S05]  /*b0d0*/  BSYNC B1 ;  /* 0x0000000000017941 */ /* 0x000fea0003800000 */
.L_x_345:
        /* <DEDUP_REMOVED lines=11> */
.L_x_348:
[----:B------:R-:W-:Y:S05]  /*b190*/  BSYNC B1 ;  /* 0x0000000000017941 */ /* 0x000fea0003800000 */
.L_x_347:
        /* <DEDUP_REMOVED lines=9> */
.L_x_350:
[----:B------:R-:W-:Y:S05]  /*b230*/  BSYNC B1 ;  /* 0x0000000000017941 */ /* 0x000fea0003800000 */
.L_x_349:
        /* <DEDUP_REMOVED lines=9> */
.L_x_352:
[----:B------:R-:W-:Y:S05]  /*b2d0*/  BSYNC B1 ;  /* 0x0000000000017941 */ /* 0x000fea0003800000 */
.L_x_351:
        /* <DEDUP_REMOVED lines=10> */
.L_x_354:
[----:B------:R-:W-:Y:S05]  /*b380*/  BSYNC B1 ;  /* 0x0000000000017941 */ /* 0x000fea0003800000 */
.L_x_353:
        /* <DEDUP_REMOVED lines=10> */
.L_x_356:
[----:B------:R-:W-:Y:S05]  /*b430*/  BSYNC B1 ;  /* 0x0000000000017941 */ /* 0x000fea0003800000 */
.L_x_355:
        /* <DEDUP_REMOVED lines=9> */
.L_x_358:
[----:B------:R-:W-:Y:S05]  /*b4d0*/  BSYNC B1 ;  /* 0x0000000000017941 */ /* 0x000fea0003800000 */
.L_x_357:
        /* <DEDUP_REMOVED lines=9> */
.L_x_360:
[----:B------:R-:W-:Y:S05]  /*b570*/  BSYNC B1 ;  /* 0x0000000000017941 */ /* 0x000fea0003800000 */
.L_x_359:
        /* <DEDUP_REMOVED lines=10> */
.L_x_362:
[----:B------:R-:W-:Y:S05]  /*b620*/  BSYNC B1 ;  /* 0x0000000000017941 */ /* 0x000fea0003800000 */
.L_x_361:
        /* <DEDUP_REMOVED lines=10> */
.L_x_364:
[----:B------:R-:W-:Y:S05]  /*b6d0*/  BSYNC B1 ;  /* 0x0000000000017941 */ /* 0x000fea0003800000 */
.L_x_363:
        /* <DEDUP_REMOVED lines=9> */
.L_x_366:
[----:B------:R-:W-:Y:S05]  /*b770*/  BSYNC B1 ;  /* 0x0000000000017941 */ /* 0x000fea0003800000 */
.L_x_365:
        /* <DEDUP_REMOVED lines=9> */
.L_x_368:
[----:B------:R-:W-:Y:S05]  /*b810*/  BSYNC B1 ;  /* 0x0000000000017941 */ /* 0x000fea0003800000 */
.L_x_367:
        /* <DEDUP_REMOVED lines=10> */
.L_x_370:
[----:B------:R-:W-:Y:S05]  /*b8c0*/  BSYNC B1 ;  /* 0x0000000000017941 */ /* 0x000fea0003800000 */
.L_x_369:
        /* <DEDUP_REMOVED lines=10> */
.L_x_372:
[----:B------:R-:W-:Y:S05]  /*b970*/  BSYNC B1 ;  /* 0x0000000000017941 */ /* 0x000fea0003800000 */
.L_x_371:
        /* <DEDUP_REMOVED lines=9> */
.L_x_374:
[----:B------:R-:W-:Y:S05]  /*ba10*/  BSYNC B1 ;  /* 0x0000000000017941 */ /* 0x000fea0003800000 */
.L_x_373:
        /* <DEDUP_REMOVED lines=9> */
.L_x_376:
[----:B------:R-:W-:Y:S05]  /*bab0*/  BSYNC B1 ;  /* 0x0000000000017941 */ /* 0x000fea0003800000 */
.L_x_375:
        /* <DEDUP_REMOVED lines=10> */
.L_x_378:
[----:B------:R-:W-:Y:S05]  /*bb60*/  BSYNC B1 ;  /* 0x0000000000017941 */ /* 0x000fea0003800000 */
.L_x_377:
        /* <DEDUP_REMOVED lines=10> */
.L_x_380:
[----:B------:R-:W-:Y:S05]  /*bc10*/  BSYNC B1 ;  /* 0x0000000000017941 */ /* 0x000fea0003800000 */
.L_x_379:
        /* <DEDUP_REMOVED lines=10> */
.L_x_382:
[----:B------:R-:W-:Y:S05]  /*bcc0*/  BSYNC B1 ;  /* 0x0000000000017941 */ /* 0x000fea0003800000 */
.L_x_381:
        /* <DEDUP_REMOVED lines=10> */
.L_x_384:
[----:B------:R-:W-:Y:S05]  /*bd70*/  BSYNC B1 ;  /* 0x0000000000017941 */ /* 0x000fea0003800000 */
.L_x_383:
        /* <DEDUP_REMOVED lines=9> */
.L_x_386:
[----:B------:R-:W-:Y:S05]  /*be10*/  BSYNC B1 ;  /* 0x0000000000017941 */ /* 0x000fea0003800000 */
.L_x_385:
        /* <DEDUP_REMOVED lines=9> */
.L_x_388:
[----:B------:R-:W-:Y:S05]  /*beb0*/  BSYNC B1 ;  /* 0x0000000000017941 */ /* 0x000fea0003800000 */
.L_x_387:
        /* <DEDUP_REMOVED lines=9> */
.L_x_390:
[----:B------:R-:W-:Y:S05]  /*bf50*/  BSYNC B1 ;  /* 0x0000000000017941 */ /* 0x000fea0003800000 */
.L_x_389:
        /* <DEDUP_REMOVED lines=9> */
.L_x_392:
[----:B------:R-:W-:Y:S05]  /*bff0*/  BSYNC B1 ;  /* 0x0000000000017941 */ /* 0x000fea0003800000 */
.L_x_391:
        /* <DEDUP_REMOVED lines=9> */
.L_x_394:
[----:B------:R-:W-:Y:S05]  /*c090*/  BSYNC B1 ;  /* 0x0000000000017941 */ /* 0x000fea0003800000 */
.L_x_393:
        /* <DEDUP_REMOVED lines=9> */
.L_x_396:
[----:B------:R-:W-:Y:S05]  /*c130*/  BSYNC B1 ;  /* 0x0000000000017941 */ /* 0x000fea0003800000 */
.L_x_395:
        /* <DEDUP_REMOVED lines=9> */
.L_x_398:
[----:B------:R-:W-:Y:S05]  /*c1d0*/  BSYNC B1 ;  /* 0x0000000000017941 */ /* 0x000fea0003800000 */
.L_x_397:
        /* <DEDUP_REMOVED lines=9> */
.L_x_400:
[----:B------:R-:W-:Y:S05]  /*c270*/  BSYNC B1 ;  /* 0x0000000000017941 */ /* 0x000fea0003800000 */
.L_x_399:
        /* <DEDUP_REMOVED lines=9> */
.L_x_402:
[----:B------:R-:W-:Y:S05]  /*c310*/  BSYNC B1 ;  /* 0x0000000000017941 */ /* 0x000fea0003800000 */
.L_x_401:
        /* <DEDUP_REMOVED lines=9> */
.L_x_404:
[----:B------:R-:W-:Y:S05]  /*c3b0*/  BSYNC B1 ;  /* 0x0000000000017941 */ /* 0x000fea0003800000 */
.L_x_403:
        /* <DEDUP_REMOVED lines=9> */
.L_x_406:
[----:B------:R-:W-:Y:S05]  /*c450*/  BSYNC B1 ;  /* 0x0000000000017941 */ /* 0x000fea0003800000 */
.L_x_405:
        /* <DEDUP_REMOVED lines=9> */
.L_x_408:
[----:B------:R-:W-:Y:S05]  /*c4f0*/  BSYNC B1 ;  /* 0x0000000000017941 */ /* 0x000fea0003800000 */
.L_x_407:
        /* <DEDUP_REMOVED lines=11> */
.L_x_410:
[----:B------:R-:W-:Y:S05]  /*c5b0*/  BSYNC B1 ;  /* 0x0000000000017941 */ /* 0x000fea0003800000 */
.L_x_409:
        /* <DEDUP_REMOVED lines=11> */
.L_x_412:
[----:B------:R-:W-:Y:S05]  /*c670*/  BSYNC B1 ;  /* 0x0000000000017941 */ /* 0x000fea0003800000 */
.L_x_411:
        /* <DEDUP_REMOVED lines=9> */
.L_x_414:
[----:B------:R-:W-:Y:S05]  /*c710*/  BSYNC B1 ;  /* 0x0000000000017941 */ /* 0x000fea0003800000 */
.L_x_413:
        /* <DEDUP_REMOVED lines=9> */
.L_x_416:
[----:B------:R-:W-:Y:S05]  /*c7b0*/  BSYNC B1 ;  /* 0x0000000000017941 */ /* 0x000fea0003800000 */
.L_x_415:
        /* <DEDUP_REMOVED lines=10> */
.L_x_418:
[----:B------:R-:W-:Y:S05]  /*c860*/  BSYNC B1 ;  /* 0x0000000000017941 */ /* 0x000fea0003800000 */
.L_x_417:
        /* <DEDUP_REMOVED lines=10> */
.L_x_420:
[----:B------:R-:W-:Y:S05]  /*c910*/  BSYNC B1 ;  /* 0x0000000000017941 */ /* 0x000fea0003800000 */
.L_x_419:
        /* <DEDUP_REMOVED lines=9> */
.L_x_422:
[----:B------:R-:W-:Y:S05]  /*c9b0*/  BSYNC B1 ;  /* 0x0000000000017941 */ /* 0x000fea0003800000 */
.L_x_421:
        /* <DEDUP_REMOVED lines=9> */
.L_x_424:
[----:B------:R-:W-:Y:S05]  /*ca50*/  BSYNC B1 ;  /* 0x0000000000017941 */ /* 0x000fea0003800000 */
.L_x_423:
        /* <DEDUP_REMOVED lines=10> */
.L_x_426:
[----:B------:R-:W-:Y:S05]  /*cb00*/  BSYNC B1 ;  /* 0x0000000000017941 */ /* 0x000fea0003800000 */
.L_x_425:
        /* <DEDUP_REMOVED lines=10> */
.L_x_428:
[----:B------:R-:W-:Y:S05]  /*cbb0*/  BSYNC B1 ;  /* 0x0000000000017941 */ /* 0x000fea0003800000 */
.L_x_427:
        /* <DEDUP_REMOVED lines=9> */
.L_x_430:
[----:B------:R-:W-:Y:S05]  /*cc50*/  BSYNC B1 ;  /* 0x0000000000017941 */ /* 0x000fea0003800000 */
.L_x_429:
        /* <DEDUP_REMOVED lines=9> */
.L_x_432:
[----:B------:R-:W-:Y:S05]  /*ccf0*/  BSYNC B1 ;  /* 0x0000000000017941 */ /* 0x000fea0003800000 */
.L_x_431:
        /* <DEDUP_REMOVED lines=10> */
.L_x_434:
[----:B------:R-:W-:Y:S05]  /*cda0*/  BSYNC B1 ;  /* 0x0000000000017941 */ /* 0x000fea0003800000 */
.L_x_433:
        /* <DEDUP_REMOVED lines=10> */
.L_x_436:
[----:B------:R-:W-:Y:S05]  /*ce50*/  BSYNC B1 ;  /* 0x0000000000017941 */ /* 0x000fea0003800000 */
.L_x_435:
[----:B-----5:R-:W-:Y:S01]  /*ce60*/  IMAD.U32 R3, R200, 0x10000, RZ ;  /* 0x00010000c8037824 */ /* 0x020fe200078e00ff */
[----:B------:R-:W-:Y:S03]  /*ce70*/  BSSY B1, `(.L_x_437) ;  /* 0x0000008000017945 */ /* 0x000fe60003800000 */
[----:B0123--:R-:W-:-:S04]  /*ce80*/  FMUL R14, R3, R16 ;  /* 0x00000010030e7220 */ /* 0x00ffc80000400000 */
[----:B------:R-:W-:-:S05]  /*ce90*/  FFMA R14, R53, R2, R14 ;  /* 0x00000002350e7223 */ /* 0x000fca000000000e */
[----:B------:R-:W-:-:S05]  /*cea0*/  F2FP.BF16.F32.PACK_AB R14, RZ, R14 ;  /* 0x0000000eff0e723e */ /* 0x000fca00000010ff */
[----:B------:R0:W-:Y:S01]  /*ceb0*/  @P5 STG.E.U16 desc[UR48][R4.64+0x1b2], R14 ;  /* 0x0001b20e04005986 */ /* 0x0001e2000c101530 */
[----:B------:R-:W-:-:S13]  /*cec0*/  ISETP.GT.AND P5, PT, R0, 0x8, P1 ;  /* 0x000000080000780c */ /* 0x000fda0000fa4270 */
[----:B0-----:R-:W-:Y:S05]  /*ced0*/  @!P5 BRA `(.L_x_438) ;  /* 0x000000000004d947 */ /* 0x001fea0003800000 */
[----:B------:R0:W5:Y:S02]  /*cee0*/  LDG.E.LTC128B.U16 R200, desc[UR48][R12.64+0x1b0] ;  /* 0x0001b0300cc87981 */ /* 0x000164000c1e1520 */
.L_x_438:
[----:B------:R-:W-:Y:S05]  /*cef0*/  BSYNC B1 ;  /* 0x0000000000017941 */ /* 0x000fea0003800000 */
.L_x_437:
[----:B-----5:R-:W-:Y:S01]  /*cf00*/  IMAD.U32 R3, R200, 0x10000, RZ ;  /* 0x00010000c8037824 */ /* 0x020fe200078e00ff */
[----:B------:R-:W-:Y:S01]  /*cf10*/  BSSY B1, `(.L_x_439) ;  /* 0x000000a000017945 */ /* 0x000fe20003800000 */
[----:B------:R-:W-:Y:S02]  /*cf20*/  @P5 IMAD.MOV.U32 R4, RZ, RZ, R6 ;  /* 0x000000ffff045224 */ /* 0x000fe400078e0006 */
[----:B------:R-:W-:Y:S01]  /*cf30*/  FMUL R3, R3, R16 ;  /* 0x0000001003037220 */ /* 0x000fe20000400000 */
[----:B------:R-:W-:-:S03]  /*cf40*/  @P5 IMAD.MOV.U32 R5, RZ, RZ, R7 ;  /* 0x000000ffff055224 */ /* 0x000fc600078e0007 */
[----:B------:R-:W-:-:S05]  /*cf50*/  FFMA R3, R54, R2, R3 ;  /* 0x0000000236037223 */ /* 0x000fca0000000003 */
[----:B------:R-:W-:-:S05]  /*cf60*/  F2FP.BF16.F32.PACK_AB R3, RZ, R3 ;  /* 0x00000003ff03723e */ /* 0x000fca00000010ff */
[----:B------:R1:W-:Y:S01]  /*cf70*/  @P5 STG.E.U16 desc[UR48][R4.64+0x1b0], R3 ;  /* 0x0001b00304005986 */ /* 0x0003e2000c101530 */
[----:B------:R-:W-:-:S13]  /*cf80*/  ISETP.GT.AND P5, PT, R0, 0x8, P0 ;  /* 0x000000080000780c */ /* 0x000fda00007a4270 */
[----:B-1----:R-:W-:Y:S05]  /*cf90*/  @!P5 BRA `(.L_x_440) ;  /* 0x000000000004d947 */ /* 0x002fea0003800000 */
[----:B------:R1:W5:Y:S02]  /*cfa0*/  LDG.E.LTC128B.U16 R200, desc[UR48][R12.64+0x1b2] ;  /* 0x0001b2300cc87981 */ /* 0x000364000c1e1520 */
.L_x_440:
[----:B------:R-:W-:Y:S05]  /*cfb0*/  BSYNC B1 ;  /* 0x0000000000017941 */ /* 0x000fea0003800000 */
.L_x_439:
        /* <DEDUP_REMOVED lines=8> */
[----:B--2---:R-:W-:Y:S05]  /*d040*/  @!P5 BRA `(.L_x_442) ;  /* 0x000000000004d947 */ /* 0x004fea0003800000 */
[----:B------:R2:W5:Y:S02]  /*d050*/  LDG.E.LTC128B.U16 R200, desc[UR48][R10.64+0x180] ;  /* 0x000180300ac87981 */ /* 0x000564000c1e1520 */
.L_x_442:
[----:B------:R-:W-:Y:S05]  /*d060*/  BSYNC B1 ;  /* 0x0000000000017941 */ /* 0x000fea0003800000 */
.L_x_441:
        /* <DEDUP_REMOVED lines=8> */
[----:B---3--:R-:W-:Y:S05]  /*d0f0*/  @!P5 BRA `(.L_x_444) ;  /* 0x000000000004d947 */ /* 0x008fea0003800000 */
[----:B------:R3:W5:Y:S02]  /*d100*/  LDG.E.LTC128B.U16 R200, desc[UR48][R10.64+0x182] ;  /* 0x000182300ac87981 */ /* 0x000764000c1e1520 */
.L_x_444:
[----:B------:R-:W-:Y:S05]  /*d110*/  BSYNC B1 ;  /* 0x0000000000017941 */ /* 0x000fea0003800000 */
.L_x_443:
        /* <DEDUP_REMOVED lines=10> */
.L_x_446:
[----:B------:R-:W-:Y:S05]  /*d1c0*/  BSYNC B1 ;  /* 0x0000000000017941 */ /* 0x000fea0003800000 */
.L_x_445:
        /* <DEDUP_REMOVED lines=10> */
.L_x_448:
[----:B------:R-:W-:Y:S05]  /*d270*/  BSYNC B1 ;  /* 0x0000000000017941 */ /* 0x000fea0003800000 */
.L_x_447:
        /* <DEDUP_REMOVED lines=9> */
.L_x_450:
[----:B------:R-:W-:Y:S05]  /*d310*/  BSYNC B1 ;  /* 0x0000000000017941 */ /* 0x000fea0003800000 */
.L_x_449:
        /* <DEDUP_REMOVED lines=9> */
.L_x_452:
[----:B------:R-:W-:Y:S05]  /*d3b0*/  BSYNC B1 ;  /* 0x0000000000017941 */ /* 0x000fea0003800000 */
.L_x_451:
        /* <DEDUP_REMOVED lines=9> */
.L_x_454:
[----:B------:R-:W-:Y:S05]  /*d450*/  BSYNC B1 ;  /* 0x0000000000017941 */ /* 0x000fea0003800000 */
.L_x_453:
        /* <DEDUP_REMOVED lines=9> */
.L_x_456:
[----:B------:R-:W-:Y:S05]  /*d4f0*/  BSYNC B1 ;  /* 0x0000000000017941 */ /* 0x000fea0003800000 */
.L_x_455:
        /* <DEDUP_REMOVED lines=9> */
.L_x_458:
[----:B------:R-:W-:Y:S05]  /*d590*/  BSYNC B1 ;  /* 0x0000000000017941 */ /* 0x000fea0003800000 */
.L_x_457:
        /* <DEDUP_REMOVED lines=9> */
.L_x_460:
[----:B------:R-:W-:Y:S05]  /*d630*/  BSYNC B1 ;  /* 0x0000000000017941 */ /* 0x000fea0003800000 */
.L_x_459:
        /* <DEDUP_REMOVED lines=9> */
.L_x_462:
[----:B------:R-:W-:Y:S05]  /*d6d0*/  BSYNC B1 ;  /* 0x0000000000017941 */ /* 0x000fea0003800000 */
.L_x_461:
        /* <DEDUP_REMOVED lines=9> */
.L_x_464:
[----:B------:R-:W-:Y:S05]  /*d770*/  BSYNC B1 ;  /* 0x0000000000017941 */ /* 0x000fea0003800000 */
.L_x_463:
        /* <DEDUP_REMOVED lines=9> */
.L_x_466:
[----:B------:R-:W-:Y:S05]  /*d810*/  BSYNC B1 ;  /* 0x0000000000017941 */ /* 0x000fea0003800000 */
.L_x_465:
        /* <DEDUP_REMOVED lines=9> */
.L_x_468:
[----:B------:R-:W-:Y:S05]  /*d8b0*/  BSYNC B1 ;  /* 0x0000000000017941 */ /* 0x000fea0003800000 */
.L_x_467:
        /* <DEDUP_REMOVED lines=9> */
.L_x_470:
[----:B------:R-:W-:Y:S05]  /*d950*/  BSYNC B1 ;  /* 0x0000000000017941 */ /* 0x000fea0003800000 */
.L_x_469:
        /* <DEDUP_REMOVED lines=9> */
.L_x_472:
[----:B------:R-:W-:Y:S05]  /*d9f0*/  BSYNC B1 ;  /* 0x0000000000017941 */ /* 0x000fea0003800000 */
.L_x_471:
[----:B------:R-:W-:Y:S05]  /*da00*/  @!P0 BRA `(.L_x_473) ;  /* 0x00000040005c8947 */ /* 0x000fea0003800000 */
[----:B0----5:R-:W-:-:S04]  /*da10*/  IMAD.U32 R3, R200, 0x10000, RZ ;  /* 0x00010000c8037824 */ /* 0x021fc800078e00ff */
[----:B------:R-:W-:-:S04]  /*da20*/  FMUL R0, R3, R16 ;  /* 0x0000001003007220 */ /* 0x000fc80000400000 */
[----:B------:R-:W-:-:S05]  /*da30*/  FFMA R0, R39, R2, R0 ;  /* 0x0000000227007223 */ /* 0x000fca0000000000 */
[----:B------:R-:W-:-:S05]  /*da40*/  F2FP.BF16.F32.PACK_AB R0, RZ, R0 ;  /* 0x00000000ff00723e */ /* 0x000fca00000010ff */
[----:B------:R0:W-:Y:S01]  /*da50*/  STG.E.U16 desc[UR48][R22.64+0x1b2], R0 ;  /* 0x0001b20016007986 */ /* 0x0001e2000c101530 */
[----:B------:R-:W-:Y:S05]  /*da60*/  BRA `(.L_x_473) ;  /* 0x0000004000447947 */ /* 0x000fea0003800000 */
.L_x_30:
[----:B------:R-:W2:Y:S01]  /*da70*/  LDL.LU R221, [R1+0x44] ;  /* 0x0000440001dd7983 */ /* 0x000ea20000300800 */
[----:B------:R-:W-:-:S03]  /*da80*/  ULDC.64 UR4, c[0x0][0x5c0] ;  /* 0x0001700000047ab9 */ /* 0x000fc60000000a00 */
[----:B------:R-:W3:Y:S04]  /*da90*/  LDL.LU R13, [R1+0x48] ;  /* 0x00004800010d7983 */ /* 0x000ee80000300800 */
[----:B------:R-:W4:Y:S04]  /*daa0*/  LDL.LU R12, [R1+0x4c] ;  /* 0x00004c00010c7983 */ /* 0x000f280000300800 */
[----:B------:R-:W5:Y:S04]  /*dab0*/  LDL.LU R15, [R1+0x40] ;  /* 0x00004000010f7983 */ /* 0x000f680000300800 */
        /* <DEDUP_REMOVED lines=10> */
[----:B------:R-:W5:Y:S01]  /*db60*/  LDL.LU R22, [R1+0x7c] ;  /* 0x00007c0001167983 */ /* 0x000f620000300800 */
[----:B------:R-:W-:-:S02]  /*db70*/  LEA R4, P2, R6, UR4, 0x1 ;  /* 0x0000000406047c11 */ /* 0x000fc4000f8408ff */
[----:B------:R-:W-:Y:S02]  /*db80*/  ISETP.GT.AND P3, PT, R3, 0x1, PT ;  /* 0x000000010300780c */ /* 0x000fe40003f64270 */
[----:B0-----:R-:W-:Y:S02]  /*db90*/  LEA.HI.X R5, R6, UR5, R14, 0x1, P2 ;  /* 0x0000000506057c11 */ /* 0x001fe400090f0c0e */
[----:B------:R-:W-:Y:S01]  /*dba0*/  ISETP.GT.AND P2, PT, R0, RZ, P3 ;  /* 0x000000ff0000720c */ /* 0x000fe20001f44270 */
[----:B------:R-:W-:Y:S02]  /*dbb0*/  IMAD.SHL.U32 R14, R18, 0x10, RZ ;  /* 0x00000010120e7824 */ /* 0x000fe400078e00ff */
[-C--:B--2---:R-:W-:Y:S02]  /*dbc0*/  FMUL R7, R221, R2.reuse ;  /* 0x00000002dd077220 */ /* 0x084fe40000400000 */
[----:B------:R-:W2:Y:S01]  /*dbd0*/  LDL.LU R221, [R1+0x60] ;  /* 0x0000600001dd7983 */ /* 0x000ea20000300800 */
[----:B---3--:R-:W-:-:S02]  /*dbe0*/  FMUL R13, R13, R2 ;  /* 0x000000020d0d7220 */ /* 0x008fc40000400000 */
[----:B------:R-:W-:Y:S01]  /*dbf0*/  F2FP.BF16.F32.PACK_AB R7, RZ, R7 ;  /* 0x00000007ff07723e */ /* 0x000fe200000010ff */
[-C--:B----4-:R-:W-:Y:S02]  /*dc00*/  FMUL R12, R12, R2.reuse ;  /* 0x000000020c0c7220 */ /* 0x090fe40000400000 */
[----:B------:R-:W-:Y:S01]  /*dc10*/  F2FP.BF16.F32.PACK_AB R13, RZ, R13 ;  /* 0x0000000dff0d723e */ /* 0x000fe200000010ff */
[----:B-----5:R-:W-:Y:S01]  /*dc20*/  FMUL R6, R15, R2 ;  /* 0x000000020f067220 */ /* 0x020fe20000400000 */
[----:B------:R-:W-:Y:S01]  /*dc30*/  @P2 STG.E.U16 desc[UR48][R4.64+0x2], R7 ;  /* 0x0000020704002986 */ /* 0x000fe2000c101530 */
[----:B------:R-:W-:Y:S01]  /*dc40*/  F2FP.BF16.F32.PACK_AB R12, RZ, R12 ;  /* 0x0000000cff0c723e */ /* 0x000fe200000010ff */
[----:B------:R-:W-:Y:S02]  /*dc50*/  FMUL R11, R11, R2 ;  /* 0x000000020b0b7220 */ /* 0x000fe40000400000 */
[----:B------:R-:W-:Y:S02]  /*dc60*/  F2FP.BF16.F32.PACK_AB R6, RZ, R6 ;  /* 0x00000006ff06723e */ /* 0x000fe400000010ff */
[----:B------:R-:W-:Y:S01]  /*dc70*/  SHF.L.U64.HI R15, R18, 0x4, R19 ;  /* 0x00000004120f7819 */ /* 0x000fe20000010213 */
[-C--:B------:R-:W-:Y:S01]  /*dc80*/  FMUL R10, R10, R2.reuse ;  /* 0x000000020a0a7220 */ /* 0x080fe20000400000 */
[----:B------:R-:W-:Y:S01]  /*dc90*/  ISETP.GT.AND P2, PT, R0, 0x8, P0 ;  /* 0x000000080000780c */ /* 0x000fe20000744270 */
[----:B------:R0:W-:Y:S01]  /*dca0*/  @P1 STG.E.U16 desc[UR48][R4.64], R6 ;  /* 0x0000000604001986 */ /* 0x0001e2000c101530 */
[----:B------:R-:W-:Y:S01]  /*dcb0*/  F2FP.BF16.F32.PACK_AB R11, RZ, R11 ;  /* 0x0000000bff0b723e */ /* 0x000fe200000010ff */
[----:B------:R-:W-:Y:S01]  /*dcc0*/  FMUL R9, R9, R2 ;  /* 0x0000000209097220 */ /* 0x000fe20000400000 */
[----:B------:R-:W-:Y:S01]  /*dcd0*/  F2FP.BF16.F32.PACK_AB R10, RZ, R10 ;  /* 0x0000000aff0a723e */ /* 0x000fe200000010ff */
[----:B------:R-:W-:Y:S01]  /*dce0*/  FMUL R8, R8, R2 ;  /* 0x0000000208087220 */ /* 0x000fe20000400000 */
[----:B0-----:R-:W-:-:S05]  /*dcf0*/  IADD3 R6, P1, R14, R4, RZ ;  /* 0x000000040e067210 */ /* 0x001fca0007f3e0ff */
[----:B------:R-:W-:Y:S01]  /*dd00*/  IMAD.X R7, R15, 0x1, R5, P1 ;  /* 0x000000010f077824 */ /* 0x000fe200008e0605 */
[----:B------:R-:W-:-:S04]  /*dd10*/  ISETP.GT.AND P1, PT, R0, 0x8, P3 ;  /* 0x000000080000780c */ /* 0x000fc80001f24270 */
[----:B------:R0:W-:Y:S09]  /*dd20*/  @P2 STG.E.U16 desc[UR48][R6.64], R13 ;  /* 0x0000000d06002986 */ /* 0x0001f2000c101530 */
[----:B------:R1:W-:Y:S01]  /*dd30*/  @P1 STG.E.U16 desc[UR48][R6.64+0x2], R12 ;  /* 0x0000020c06001986 */ /* 0x0003e2000c101530 */
[----:B------:R-:W-:-:S03]  /*dd40*/  ISETP.GT.AND P1, PT, R3, 0x8, PT ;  /* 0x000000080300780c */ /* 0x000fc60003f24270 */
[----:B0-----:R-:W3:Y:S01]  /*dd50*/  LDL.LU R13, [R1+0x4] ;  /* 0x00000400010d7983 */ /* 0x001ee20000300800 */
[----:B------:R-:W-:-:S03]  /*dd60*/  ISETP.GT.AND P2, PT, R0, RZ, P1 ;  /* 0x000000ff0000720c */ /* 0x000fc60000f44270 */
[----:B-1----:R-:W4:Y:S01]  /*dd70*/  LDL.LU R12, [R1] ;  /* 0x00000000010c7983 */ /* 0x002f220000300800 */
[----:B------:R-:W-:Y:S02]  /*dd80*/  F2FP.BF16.F32.PACK_AB R9, RZ, R9 ;  /* 0x00000009ff09723e */ /* 0x000fe400000010ff */
[----:B------:R-:W-:Y:S01]  /*dd90*/  F2FP.BF16.F32.PACK_AB R8, RZ, R8 ;  /* 0x00000008ff08723e */ /* 0x000fe200000010ff */
[----:B------:R-:W5:Y:S06]  /*dda0*/  LDL.LU R227, [R1+0x8] ;  /* 0x0000080001e37983 */ /* 0x000f6c0000300800 */
[----:B------:R-:W-:Y:S01]  /*ddb0*/  @P2 STG.E.U16 desc[UR48][R4.64+0x10], R11 ;  /* 0x0000100b04002986 */ /* 0x000fe2000c101530 */
[----:B------:R-:W-:-:S03]  /*ddc0*/  ISETP.GT.AND P2, PT, R3, 0x9, PT ;  /* 0x000000090300780c */ /* 0x000fc60003f44270 */
[----:B------:R-:W5:Y:S01]  /*ddd0*/  LDL.LU R226, [R1+0xc] ;  /* 0x00000c0001e27983 */ /* 0x000f620000300800 */
[C---:B------:R-:W-:Y:S02]  /*dde0*/  ISETP.GT.AND P3, PT, R0.reuse, RZ, P2 ;  /* 0x000000ff0000720c */ /* 0x040fe40001764270 */
[C---:B------:R-:W-:Y:S01]  /*ddf0*/  ISETP.GT.AND P4, PT, R0.reuse, 0x8, P2 ;  /* 0x000000080000780c */ /* 0x040fe20001784270 */
[----:B------:R-:W5:Y:S04]  /*de00*/  LDL.LU R225, [R1+0x10] ;  /* 0x0000100001e17983 */ /* 0x000f680000300800 */
[----:B------:R-:W5:Y:S04]  /*de10*/  LDL.LU R224, [R1+0x14] ;  /* 0x0000140001e07983 */ /* 0x000f680000300800 */
[----:B------:R-:W5:Y:S04]  /*de20*/  LDL.LU R223, [R1+0x18] ;  /* 0x0000180001df7983 */ /* 0x000f680000300800 */
[----:B------:R-:W-:Y:S01]  /*de30*/  @P3 STG.E.U16 desc[UR48][R4.64+0x12], R10 ;  /* 0x0000120a04003986 */ /* 0x000fe2000c101530 */
[----:B------:R-:W-:-:S03]  /*de40*/  ISETP.GT.AND P3, PT, R0, 0x8, P1 ;  /* 0x000000080000780c */ /* 0x000fc60000f64270 */
[----:B------:R-:W-:Y:S04]  /*de50*/  @P4 STG.E.U16 desc[UR48][R6.64+0x12], R8 ;  /* 0x0000120806004986 */ /* 0x000fe8000c101530 */
[----:B------:R-:W5:Y:S06]  /*de60*/  LDL.LU R222, [R1+0x1c] ;  /* 0x00001c0001de7983 */ /* 0x000f6c0000300800 */
[----:B------:R0:W-:Y:S01]  /*de70*/  @P3 STG.E.U16 desc[UR48][R6.64+0x10], R9 ;  /* 0x0000100906003986 */ /* 0x0001e2000c101530 */
[----:B------:R-:W-:-:S04]  /*de80*/  ISETP.GT.AND P3, PT, R3, 0x10, PT ;  /* 0x000000100300780c */ /* 0x000fc80003f64270 */
[----:B------:R-:W-:Y:S01]  /*de90*/  ISETP.GT.AND P4, PT, R0, RZ, P3 ;  /* 0x000000ff0000720c */ /* 0x000fe20001f84270 */
[----:B0-----:R-:W-:-:S05]  /*dea0*/  FMUL R9, R220, R2 ;  /* 0x00000002dc097220 */ /* 0x001fca0000400000 */
[----:B------:R-:W-:Y:S02]  /*deb0*/  F2FP.BF16.F32.PACK_AB R9, RZ, R9 ;  /* 0x00000009ff09723e */ /* 0x000fe400000010ff */
[----:B------:R-:W-:-:S04]  /*dec0*/  LOP3.LUT R17, R17, 0xffffffef, RZ, 0xc0, !PT ;  /* 0xffffffef11117812 */ /* 0x000fc800078ec0ff */
[----:B------:R-:W-:Y:S01]  /*ded0*/  @P1 LOP3.LUT R17, R17, 0x10, RZ, 0xfc, !PT ;  /* 0x0000001011111812 */ /* 0x000fe200078efcff */
[----:B--2---:R-:W-:Y:S02]  /*dee0*/  FMUL R8, R221, R2 ;  /* 0x00000002dd087220 */ /* 0x004fe40000400000 */
[----:B------:R-:W2:Y:S03]  /*def0*/  LDL.LU R221, [R1+0x20] ;  /* 0x0000200001dd7983 */ /* 0x000ea60000300800 */
[----:B------:R-:W-:Y:S01]  /*df00*/  F2FP.BF16.F32.PACK_AB R8, RZ, R8 ;  /* 0x00000008ff08723e */ /* 0x000fe200000010ff */
[----:B------:R-:W2:Y:S04]  /*df10*/  LDL.LU R220, [R1+0x24] ;  /* 0x0000240001dc7983 */ /* 0x000ea80000300800 */
[----:B------:R0:W-:Y:S01]  /*df20*/  @P4 STG.E.U16 desc[UR48][R4.64+0x20], R8 ;  /* 0x0000200804004986 */ /* 0x0001e2000c101530 */
[----:B------:R-:W-:-:S04]  /*df30*/  ISETP.GT.AND P4, PT, R3, 0x11, PT ;  /* 0x000000110300780c */ /* 0x000fc80003f84270 */
[C---:B------:R-:W-:Y:S01]  /*df40*/  ISETP.GT.AND P5, PT, R0.reuse, RZ, P4 ;  /* 0x000000ff0000720c */ /* 0x040fe200027a4270 */
[----:B0-----:R-:W-:Y:S02]  /*df50*/  FMUL R8, R219, R2 ;  /* 0x00000002db087220 */ /* 0x001fe40000400000 */
[----:B------:R-:W2:Y:S10]  /*df60*/  LDL.LU R219, [R1+0x28] ;  /* 0x0000280001db7983 */ /* 0x000eb40000300800 */
[----:B------:R-:W-:Y:S01]  /*df70*/  @P5 STG.E.U16 desc[UR48][R4.64+0x22], R9 ;  /* 0x0000220904005986 */ /* 0x000fe2000c101530 */
[----:B------:R-:W-:-:S02]  /*df80*/  ISETP.GT.AND P5, PT, R0, 0x8, P3 ;  /* 0x000000080000780c */ /* 0x000fc40001fa4270 */
[----:B------:R-:W-:-:S11]  /*df90*/  F2FP.BF16.F32.PACK_AB R8, RZ, R8 ;  /* 0x00000008ff08723e */ /* 0x000fd600000010ff */
[----:B------:R0:W-:Y:S01]  /*dfa0*/  @P5 STG.E.U16 desc[UR48][R6.64+0x20], R8 ;  /* 0x0000200806005986 */ /* 0x0001e2000c101530 */
[----:B------:R-:W-:Y:S01]  /*dfb0*/  ISETP.GT.AND P5, PT, R0, 0x8, P4 ;  /* 0x000000080000780c */ /* 0x000fe200027a4270 */
[-C--:B0-----:R-:W-:Y:S01]  /*dfc0*/  FMUL R8, R218, R2.reuse ;  /* 0x00000002da087220 */ /* 0x081fe20000400000 */
[----:B------:R-:W-:Y:S01]  /*dfd0*/  FMUL R9, R22, R2 ;  /* 0x0000000216097220 */ /* 0x000fe20000400000 */
[----:B------:R-:W2:Y:S03]  /*dfe0*/  LDL.LU R218, [R1+0x2c] ;  /* 0x00002c0001da7983 */ /* 0x000ea60000300800 */
[----:B------:R-:W-:Y:S01]  /*dff0*/  F2FP.BF16.F32.PACK_AB R8, RZ, R8 ;  /* 0x00000008ff08723e */ /* 0x000fe200000010ff */
[----:B------:R-:W2:Y:S06]  /*e000*/  LDL.LU R22, [R1+0x30] ;  /* 0x0000300001167983 */ /* 0x000eac0000300800 */
[----:B------:R0:W-:Y:S01]  /*e010*/  @P5 STG.E.U16 desc[UR48][R6.64+0x22], R8 ;  /* 0x0000220806005986 */ /* 0x0001e2000c101530 */
[----:B------:R-:W-:-:S04]  /*e020*/  ISETP.GT.AND P5, PT, R3, 0x18, PT ;  /* 0x000000180300780c */ /* 0x000fc80003fa4270 */
[----:B------:R-:W-:Y:S01]  /*e030*/  ISETP.GT.AND P6, PT, R0, RZ, P5 ;  /* 0x000000ff0000720c */ /* 0x000fe20002fc4270 */
[----:B0-----:R-:W-:-:S05]  /*e040*/  FMUL R8, R217, R2 ;  /* 0x00000002d9087220 */ /* 0x001fca0000400000 */
[----:B------:R-:W-:-:S07]  /*e050*/  F2FP.BF16.F32.PACK_AB R8, RZ, R8 ;  /* 0x00000008ff08723e */ /* 0x000fce00000010ff */
[----:B------:R0:W-:Y:S01]  /*e060*/  @P6 STG.E.U16 desc[UR48][R4.64+0x30], R8 ;  /* 0x0000300804006986 */ /* 0x0001e2000c101530 */
[----:B------:R-:W-:-:S04]  /*e070*/  ISETP.GT.AND P6, PT, R3, 0x19, PT ;  /* 0x000000190300780c */ /* 0x000fc80003fc4270 */
[----:B------:R-:W-:Y:S01]  /*e080*/  ISETP.GT.AND P1, PT, R0, RZ, P6 ;  /* 0x000000ff0000720c */ /* 0x000fe20003724270 */
[----:B0-----:R-:W-:-:S05]  /*e090*/  FMUL R8, R216, R2 ;  /* 0x00000002d8087220 */ /* 0x001fca0000400000 */
[----:B------:R-:W-:-:S07]  /*e0a0*/  F2FP.BF16.F32.PACK_AB R8, RZ, R8 ;  /* 0x00000008ff08723e */ /* 0x000fce00000010ff */
[----:B------:R0:W-:Y:S02]  /*e0b0*/  @P1 STG.E.U16 desc[UR48][R4.64+0x32], R8 ;  /* 0x0000320804001986 */ /* 0x0001e4000c101530 */
[----:B0-----:R-:W-:Y:S02]  /*e0c0*/  FMUL R8, R23, R2 ;  /* 0x0000000217087220 */ /* 0x001fe40000400000 */
[----:B------:R-:W2:Y:S04]  /*e0d0*/  LDL.LU R23, [R1+0x34] ;  /* 0x0000340001177983 */ /* 0x000ea80000300800 */
[----:B------:R-:W2:Y:S04]  /*e0e0*/  LDL.LU R216, [R1+0x38] ;  /* 0x0000380001d87983 */ /* 0x000ea80000300800 */
[----:B------:R-:W2:Y:S01]  /*e0f0*/  LDL.LU R217, [R1+0x3c] ;  /* 0x00003c0001d97983 */ /* 0x000ea20000300800 */
[----:B------:R-:W-:-:S02]  /*e100*/  ISETP.GT.AND P1, PT, R0, 0x8, P5 ;  /* 0x000000080000780c */ /* 0x000fc40002f24270 */
[----:B------:R-:W-:Y:S02]  /*e110*/  F2FP.BF16.F32.PACK_AB R8, RZ, R8 ;  /* 0x00000008ff08723e */ /* 0x000fe400000010ff */
[----:B------:R-:W-:-:S09]  /*e120*/  F2FP.BF16.F32.PACK_AB R9, RZ, R9 ;  /* 0x00000009ff09723e */ /* 0x000fd200000010ff */
[----:B------:R-:W-:Y:S01]  /*e130*/  @P1 STG.E.U16 desc[UR48][R6.64+0x30], R8 ;  /* 0x0000300806001986 */ /* 0x000fe2000c101530 */
[----:B------:R-:W-:Y:S01]  /*e140*/  ISETP.GT.AND P1, PT, R0, 0x8, P6 ;  /* 0x000000080000780c */ /* 0x000fe20003724270 */
[----:B----4-:R-:W-:Y:S01]  /*e150*/  FMUL R10, R12, R2 ;  /* 0x000000020c0a7220 */ /* 0x010fe20000400000 */
[----:B------:R-:W-:-:S11]  /*e160*/  IMAD R19, R19, 0xf0, RZ ;  /* 0x000000f013137824 */ /* 0x000fd600078e02ff */
[----:B------:R0:W-:Y:S01]  /*e170*/  @P1 STG.E.U16 desc[UR48][R6.64+0x32], R9 ;  /* 0x0000320906001986 */ /* 0x0001e2000c101530 */
[----:B------:R-:W-:Y:S02]  /*e180*/  ISETP.GT.AND P1, PT, R0, 0x80, P0 ;  /* 0x000000800000780c */ /* 0x000fe40000724270 */
[----:B------:R-:W-:Y:S01]  /*e190*/  F2FP.BF16.F32.PACK_AB R10, RZ, R10 ;  /* 0x0000000aff0a723e */ /* 0x000fe200000010ff */
[----:B0-----:R-:W-:-:S04]  /*e1a0*/  IMAD.WIDE.U32 R8, R18, 0xf0, R6 ;  /* 0x000000f012087825 */ /* 0x001fc800078e0006 */
[----:B------:R-:W-:-:S06]  /*e1b0*/  IMAD.IADD R9, R9, 0x1, R19 ;  /* 0x0000000109097824 */ /* 0x000fcc00078e0213 */
[----:B------:R3:W-:Y:S01]  /*e1c0*/  @P1 STG.E.U16 desc[UR48][R8.64], R10 ;  /* 0x0000000a08001986 */ /* 0x0007e2000c101530 */
[----:B------:R-:W-:-:S04]  /*e1d0*/  ISETP.GT.AND P1, PT, R3, 0x1, PT ;  /* 0x000000010300780c */ /* 0x000fc80003f24270 */
[C---:B------:R-:W-:Y:S01]  /*e1e0*/  ISETP.GT.AND P1, PT, R0.reuse, 0x80, P1 ;  /* 0x000000800000780c */ /* 0x040fe20000f24270 */
[----:B---3--:R-:W-:Y:S01]  /*e1f0*/  FMUL R10, R13, R2 ;  /* 0x000000020d0a7220 */ /* 0x008fe20000400000 */
[----:B------:R-:W-:-:S04]  /*e200*/  ISETP.GT.AND P0, PT, R0, 0x88, P0 ;  /* 0x000000880000780c */ /* 0x000fc80000704270 */
[----:B------:R-:W-:Y:S01]  /*e210*/  F2FP.BF16.F32.PACK_AB R10, RZ, R10 ;  /* 0x0000000aff0a723e */ /* 0x000fe200000010ff */
[----:B-----5:R-:W-:-:S06]  /*e220*/  FMUL R12, R227, R2 ;  /* 0x00000002e30c7220 */ /* 0x020fcc0000400000 */
[----:B------:R0:W-:Y:S01]  /*e230*/  @P1 STG.E.U16 desc[UR48][R8.64+0x2], R10 ;  /* 0x0000020a08001986 */ /* 0x0001e2000c101530 */
[----:B------:R-:W-:Y:S02]  /*e240*/  F2FP.BF16.F32.PACK_AB R12, RZ, R12 ;  /* 0x0000000cff0c723e */ /* 0x000fe400000010ff */
[----:B0-----:R-:W-:-:S05]  /*e250*/  IADD3 R10, P1, R14, R8, RZ ;  /* 0x000000080e0a7210 */ /* 0x001fca0007f3e0ff */
[----:B------:R-:W-:-:S05]  /*e260*/  IMAD.X R11, R15, 0x1, R9, P1 ;  /* 0x000000010f0b7824 */ /* 0x000fca00008e0609 */
[----:B------:R0:W-:Y:S01]  /*e270*/  @P0 STG.E.U16 desc[UR48][R10.64], R12 ;  /* 0x0000000c0a000986 */ /* 0x0001e2000c101530 */
[----:B------:R-:W-:-:S04]  /*e280*/  ISETP.GT.AND P0, PT, R3, 0x1, PT ;  /* 0x000000010300780c */ /* 0x000fc80003f04270 */
[----:B------:R-:W-:Y:S01]  /*e290*/  ISETP.GT.AND P0, PT, R0, 0x88, P0 ;  /* 0x000000880000780c */ /* 0x000fe20000704270 */
[----:B0-----:R-:W-:Y:S01]  /*e2a0*/  FMUL R12, R226, R2 ;  /* 0x00000002e20c7220 */ /* 0x001fe20000400000 */
[----:B------:R-:W-:-:S04]  /*e2b0*/  LOP3.LUT P1, RZ, R17, 0x10, RZ, 0xc0, !PT ;  /* 0x0000001011ff7812 */ /* 0x000fc8000782c0ff */
[----:B------:R-:W-:-:S07]  /*e2c0*/  F2FP.BF16.F32.PACK_AB R12, RZ, R12 ;  /* 0x0000000cff0c723e */ /* 0x000fce00000010ff */
[----:B------:R0:W-:Y:S01]  /*e2d0*/  @P0 STG.E.U16 desc[UR48][R10.64+0x2], R12 ;  /* 0x0000020c0a000986 */ /* 0x0001e2000c101530 */
[----:B------:R-:W-:Y:S01]  /*e2e0*/  ISETP.GT.AND P0, PT, R0, 0x80, P1 ;  /* 0x000000800000780c */ /* 0x000fe20000f04270 */
[-C--:B------:R-:W-:Y:S01]  /*e2f0*/  FMUL R13, R224, R2.reuse ;  /* 0x00000002e00d7220 */ /* 0x080fe20000400000 */
[----:B0-----:R-:W-:-:S05]  /*e300*/  FMUL R12, R225, R2 ;  /* 0x00000002e10c7220 */ /* 0x001fca0000400000 */
[----:B------:R-:W-:Y:S02]  /*e310*/  F2FP.BF16.F32.PACK_AB R12, RZ, R12 ;  /* 0x0000000cff0c723e */ /* 0x000fe400000010ff */
[----:B------:R-:W-:-:S04]  /*e320*/  F2FP.BF16.F32.PACK_AB R13, RZ, R13 ;  /* 0x0000000dff0d723e */ /* 0x000fc800000010ff */
[----:B------:R0:W-:Y:S01]  /*e330*/  @P0 STG.E.U16 desc[UR48][R8.64+0x10], R12 ;  /* 0x0000100c08000986 */ /* 0x0001e2000c101530 */
[----:B------:R-:W-:Y:S02]  /*e340*/  ISETP.GT.AND P0, PT, R0, 0x80, P2 ;  /* 0x000000800000780c */ /* 0x000fe40001704270 */
[----:B0-----:R-:W-:Y:S01]  /*e350*/  PRMT R12, R13, 0x7610, R12 ;  /* 0x000076100d0c7816 */ /* 0x001fe2000000000c */
[----:B------:R-:W-:-:S05]  /*e360*/  FMUL R13, R223, R2 ;  /* 0x00000002df0d7220 */ /* 0x000fca0000400000 */
[----:B------:R-:W-:-:S05]  /*e370*/  F2FP.BF16.F32.PACK_AB R13, RZ, R13 ;  /* 0x0000000dff0d723e */ /* 0x000fca00000010ff */
[----:B------:R0:W-:Y:S01]  /*e380*/  @P0 STG.E.U16 desc[UR48][R8.64+0x12], R12 ;  /* 0x0000120c08000986 */ /* 0x0001e2000c101530 */
[C---:B------:R-:W-:Y:S02]  /*e390*/  ISETP.GT.AND P1, PT, R0.reuse, 0x88, P1 ;  /* 0x000000880000780c */ /* 0x040fe40000f24270 */
[----:B------:R-:W-:Y:S02]  /*e3a0*/  ISETP.GT.AND P2, PT, R0, 0x88, P2 ;  /* 0x000000880000780c */ /* 0x000fe40001744270 */
[----:B0-----:R-:W-:Y:S01]  /*e3b0*/  PRMT R12, R13, 0x7610, R12 ;  /* 0x000076100d0c7816 */ /* 0x001fe2000000000c */
[----:B------:R-:W-:Y:S01]  /*e3c0*/  FMUL R13, R222, R2 ;  /* 0x00000002de0d7220 */ /* 0x000fe20000400000 */
[----:B------:R-:W-:-:S04]  /*e3d0*/  ISETP.GT.AND P0, PT, R0, 0x80, P3 ;  /* 0x000000800000780c */ /* 0x000fc80001f04270 */
[----:B------:R-:W-:-:S04]  /*e3e0*/  F2FP.BF16.F32.PACK_AB R13, RZ, R13 ;  /* 0x0000000dff0d723e */ /* 0x000fc800000010ff */
[----:B------:R-:W-:Y:S01]  /*e3f0*/  PRMT R20, R13, 0x7610, R20 ;  /* 0x000076100d147816 */ /* 0x000fe20000000014 */
[-C--:B--2---:R-:W-:Y:S01]  /*e400*/  FMUL R13, R221, R2.reuse ;  /* 0x00000002dd0d7220 */ /* 0x084fe20000400000 */
[----:B------:R0:W-:Y:S04]  /*e410*/  @P1 STG.E.U16 desc[UR48][R10.64+0x10], R12 ;  /* 0x0000100c0a001986 */ /* 0x0001e8000c101530 */
[----:B------:R-:W-:Y:S01]  /*e420*/  F2FP.BF16.F32.PACK_AB R13, RZ, R13 ;  /* 0x0000000dff0d723e */ /* 0x000fe200000010ff */
[----:B------:R-:W-:Y:S04]  /*e430*/  @P2 STG.E.U16 desc[UR48][R10.64+0x12], R20 ;  /* 0x000012140a002986 */ /* 0x000fe8000c101530 */
[----:B------:R1:W-:Y:S01]  /*e440*/  @P0 STG.E.U16 desc[UR48][R8.64+0x20], R13 ;  /* 0x0000200d08000986 */ /* 0x0003e2000c101530 */
[----:B------:R-:W-:Y:S01]  /*e450*/  ISETP.GT.AND P0, PT, R0, 0x80, P4 ;  /* 0x000000800000780c */ /* 0x000fe20002704270 */
[----:B0-----:R-:W-:-:S05]  /*e460*/  FMUL R12, R220, R2 ;  /* 0x00000002dc0c7220 */ /* 0x001fca0000400000 */
[----:B------:R-:W-:Y:S02]  /*e470*/  F2FP.BF16.F32.PACK_AB R12, RZ, R12 ;  /* 0x0000000cff0c723e */ /* 0x000fe400000010ff */
[----:B------:R-:W-:Y:S02]  /*e480*/  ISETP.GT.AND P3, PT, R0, 0x88, P3 ;  /* 0x000000880000780c */ /* 0x000fe40001f64270 */
[----:B------:R-:W-:Y:S02]  /*e490*/  PRMT R21, R12, 0x7610, R21 ;  /* 0x000076100c157816 */ /* 0x000fe40000000015 */
[C---:B------:R-:W-:Y:S01]  /*e4a0*/  ISETP.GT.AND P1, PT, R0.reuse, 0x80, P6 ;  /* 0x000000800000780c */ /* 0x040fe20003724270 */
[----:B------:R-:W-:Y:S01]  /*e4b0*/  FMUL R12, R219, R2 ;  /* 0x00000002db0c7220 */ /* 0x000fe20000400000 */
[C---:B------:R-:W-:Y:S01]  /*e4c0*/  ISETP.GT.AND P4, PT, R0.reuse, 0x88, P4 ;  /* 0x000000880000780c */ /* 0x040fe20002784270 */
[----:B------:R0:W-:Y:S01]  /*e4d0*/  @P0 STG.E.U16 desc[UR48][R8.64+0x22], R21 ;  /* 0x0000221508000986 */ /* 0x0001e2000c101530 */
[----:B------:R-:W-:-:S02]  /*e4e0*/  ISETP.GT.AND P0, PT, R0, 0x80, P5 ;  /* 0x000000800000780c */ /* 0x000fc40002f04270 */
[----:B------:R-:W-:Y:S02]  /*e4f0*/  F2FP.BF16.F32.PACK_AB R12, RZ, R12 ;  /* 0x0000000cff0c723e */ /* 0x000fe400000010ff */
[----:B------:R-:W-:-:S03]  /*e500*/  ISETP.GT.AND P5, PT, R0, 0x88, P5 ;  /* 0x000000880000780c */ /* 0x000fc60002fa4270 */
[----:B------:R2:W-:Y:S02]  /*e510*/  @P3 STG.E.U16 desc[UR48][R10.64+0x20], R12 ;  /* 0x0000200c0a003986 */ /* 0x0005e4000c101530 */
[----:B-1----:R-:W-:Y:S01]  /*e520*/  @P1 IMAD.MOV.U32 R13, RZ, RZ, R9 ;  /* 0x000000ffff0d1224 */ /* 0x002fe200078e0009 */
[----:B------:R-:W-:Y:S01]  /*e530*/  ISETP.GT.AND P2, PT, R3, 0x20, PT ;  /* 0x000000200300780c */ /* 0x000fe20003f44270 */
[-C--:B0-----:R-:W-:Y:S01]  /*e540*/  FMUL R21, R218, R2.reuse ;  /* 0x00000002da157220 */ /* 0x081fe20000400000 */
[----:B------:R-:W-:-:S04]  /*e550*/  FMUL R22, R22, R2 ;  /* 0x0000000216167220 */ /* 0x000fc80000400000 */
[----:B------:R-:W-:Y:S01]  /*e560*/  F2FP.BF16.F32.PACK_AB R21, RZ, R21 ;  /* 0x00000015ff15723e */ /* 0x000fe200000010ff */
[----:B--2---:R-:W-:Y:S01]  /*e570*/  @P1 IMAD.MOV.U32 R12, RZ, RZ, R8 ;  /* 0x000000ffff0c1224 */ /* 0x004fe200078e0008 */
[----:B------:R-:W-:-:S03]  /*e580*/  F2FP.BF16.F32.PACK_AB R22, RZ, R22 ;  /* 0x00000016ff16723e */ /* 0x000fc600000010ff */
[----:B------:R-:W-:Y:S01]  /*e590*/  @P4 STG.E.U16 desc[UR48][R10.64+0x22], R21 ;  /* 0x000022150a004986 */ /* 0x000fe2000c101530 */
[----:B------:R-:W-:-:S03]  /*e5a0*/  ISETP.GT.AND P6, PT, R0, 0x88, P6 ;  /* 0x000000880000780c */ /* 0x000fc600037c4270 */
[----:B------:R0:W-:Y:S01]  /*e5b0*/  @P0 STG.E.U16 desc[UR48][R8.64+0x30], R22 ;  /* 0x0000301608000986 */ /* 0x0001e2000c101530 */
[----:B------:R-:W-:Y:S01]  /*e5c0*/  ISETP.GT.AND P0, PT, R3, 0x21, PT ;  /* 0x000000210300780c */ /* 0x000fe20003f04270 */
[----:B------:R-:W-:-:S03]  /*e5d0*/  FMUL R200, R200, R2 ;  /* 0x00000002c8c87220 */ /* 0x000fc60000400000 */
[----:B------:R-:W-:Y:S01]  /*e5e0*/  ISETP.GT.AND P3, PT, R0, RZ, P0 ;  /* 0x000000ff0000720c */ /* 0x000fe20000764270 */
[-C--:B------:R-:W-:Y:S01]  /*e5f0*/  FMUL R201, R201, R2.reuse ;  /* 0x00000002c9c97220 */ /* 0x080fe20000400000 */
[----:B------:R-:W-:Y:S01]  /*e600*/  FMUL R202, R202, R2 ;  /* 0x00000002caca7220 */ /* 0x000fe20000400000 */
[----:B------:R-:W-:Y:S02]  /*e610*/  F2FP.BF16.F32.PACK_AB R200, RZ, R200 ;  /* 0x000000c8ffc8723e */ /* 0x000fe400000010ff */
[----:B------:R-:W-:Y:S01]  /*e620*/  ISETP.GT.AND P4, PT, R0, 0x8, P0 ;  /* 0x000000080000780c */ /* 0x000fe20000784270 */
[----:B0-----:R-:W-:Y:S02]  /*e630*/  @P5 IMAD.MOV.U32 R8, RZ, RZ, R10 ;  /* 0x000000ffff085224 */ /* 0x001fe400078e000a */
[----:B------:R-:W-:Y:S01]  /*e640*/  @P5 IMAD.MOV.U32 R9, RZ, RZ, R11 ;  /* 0x000000ffff095224 */ /* 0x000fe200078e000b */
[----:B------:R-:W-:Y:S01]  /*e650*/  F2FP.BF16.F32.PACK_AB R201, RZ, R201 ;  /* 0x000000c9ffc9723e */ /* 0x000fe200000010ff */
[----:B------:R-:W-:Y:S01]  /*e660*/  FMUL R203, R203, R2 ;  /* 0x00000002cbcb7220 */ /* 0x000fe20000400000 */
[----:B------:R-:W-:-:S04]  /*e670*/  F2FP.BF16.F32.PACK_AB R202, RZ, R202 ;  /* 0x000000caffca723e */ /* 0x000fc800000010ff */
[----:B------:R-:W-:Y:S01]  /*e680*/  F2FP.BF16.F32.PACK_AB R203, RZ, R203 ;  /* 0x000000cbffcb723e */ /* 0x000fe200000010ff */
[----:B------:R-:W-:-:S05]  /*e690*/  FMUL R23, R23, R2 ;  /* 0x0000000217177220 */ /* 0x000fca0000400000 */
[----:B------:R-:W-:Y:S01]  /*e6a0*/  F2FP.BF16.F32.PACK_AB R23, RZ, R23 ;  /* 0x00000017ff17723e */ /* 0x000fe200000010ff */
[----:B------:R-:W-:-:S04]  /*e6b0*/  FMUL R216, R216, R2 ;  /* 0x00000002d8d87220 */ /* 0x000fc80000400000 */
[----:B------:R-:W-:Y:S01]  /*e6c0*/  @P1 STG.E.U16 desc[UR48][R12.64+0x32], R23 ;  /* 0x000032170c001986 */ /* 0x000fe2000c101530 */
[C---:B------:R-:W-:Y:S01]  /*e6d0*/  ISETP.GT.AND P1, PT, R0.reuse, RZ, P2 ;  /* 0x000000ff0000720c */ /* 0x040fe20001724270 */
[----:B------:R-:W-:Y:S01]  /*e6e0*/  FMUL R20, R217, R2 ;  /* 0x00000002d9147220 */ /* 0x000fe20000400000 */
[----:B------:R-:W-:Y:S02]  /*e6f0*/  ISETP.GT.AND P2, PT, R0, 0x8, P2 ;  /* 0x000000080000780c */ /* 0x000fe40001744270 */
[----:B------:R-:W-:Y:S02]  /*e700*/  F2FP.BF16.F32.PACK_AB R216, RZ, R216 ;  /* 0x000000d8ffd8723e */ /* 0x000fe400000010ff */
[----:B------:R-:W-:-:S03]  /*e710*/  F2FP.BF16.F32.PACK_AB R20, RZ, R20 ;  /* 0x00000014ff14723e */ /* 0x000fc600000010ff */
[----:B------:R0:W-:Y:S04]  /*e720*/  @P5 STG.E.U16 desc[UR48][R8.64+0x30], R216 ;  /* 0x000030d808005986 */ /* 0x0001e8000c101530 */
[----:B------:R1:W-:Y:S04]  /*e730*/  @P6 STG.E.U16 desc[UR48][R10.64+0x32], R20 ;  /* 0x000032140a006986 */ /* 0x0003e8000c101530 */
[----:B------:R2:W-:Y:S01]  /*e740*/  @P1 STG.E.U16 desc[UR48][R4.64+0x40], R200 ;  /* 0x000040c804001986 */ /* 0x0005e2000c101530 */
[----:B------:R-:W-:-:S03]  /*e750*/  ISETP.GT.AND P1, PT, R3, 0x28, PT ;  /* 0x000000280300780c */ /* 0x000fc60003f24270 */
[----:B------:R2:W-:Y:S01]  /*e760*/  @P3 STG.E.U16 desc[UR48][R4.64+0x42], R201 ;  /* 0x000042c904003986 */ /* 0x0005e2000c101530 */
[----:B------:R-:W-:-:S03]  /*e770*/  ISETP.GT.AND P3, PT, R0, RZ, P1 ;  /* 0x000000ff0000720c */ /* 0x000fc60000f64270 */
[----:B------:R2:W-:Y:S01]  /*e780*/  @P2 STG.E.U16 desc[UR48][R6.64+0x40], R202 ;  /* 0x000040ca06002986 */ /* 0x0005e2000c101530 */
[----:B------:R-:W-:Y:S01]  /*e790*/  ISETP.GT.AND P2, PT, R3, 0x29, PT ;  /* 0x000000290300780c */ /* 0x000fe20003f44270 */
[-C--:B------:R-:W-:Y:S02]  /*e7a0*/  FMUL R204, R204, R2.reuse ;  /* 0x00000002cccc7220 */ /* 0x080fe40000400000 */
[----:B------:R2:W-:Y:S01]  /*e7b0*/  @P4 STG.E.U16 desc[UR48][R6.64+0x42], R203 ;  /* 0x000042cb06004986 */ /* 0x0005e2000c101530 */
[----:B------:R-:W-:Y:S01]  /*e7c0*/  ISETP.GT.AND P4, PT, R0, RZ, P2 ;  /* 0x000000ff0000720c */ /* 0x000fe20001784270 */
[----:B------:R-:W-:Y:S01]  /*e7d0*/  FMUL R205, R205, R2 ;  /* 0x00000002cdcd7220 */ /* 0x000fe20000400000 */
[----:B------:R-:W-:-:S04]  /*e7e0*/  F2FP.BF16.F32.PACK_AB R204, RZ, R204 ;  /* 0x000000ccffcc723e */ /* 0x000fc800000010ff */
[----:B------:R-:W-:Y:S01]  /*e7f0*/  F2FP.BF16.F32.PACK_AB R205, RZ, R205 ;  /* 0x000000cdffcd723e */ /* 0x000fe200000010ff */
[----:B------:R2:W-:Y:S01]  /*e800*/  @P3 STG.E.U16 desc[UR48][R4.64+0x50], R204 ;  /* 0x000050cc04003986 */ /* 0x0005e2000c101530 */
[----:B------:R-:W-:Y:S01]  /*e810*/  ISETP.GT.AND P3, PT, R0, 0x8, P1 ;  /* 0x000000080000780c */ /* 0x000fe20000f64270 */
[----:B------:R-:W-:-:S04]  /*e820*/  FMUL R206, R206, R2 ;  /* 0x00000002cece7220 */ /* 0x000fc80000400000 */
[----:B------:R2:W-:Y:S01]  /*e830*/  @P4 STG.E.U16 desc[UR48][R4.64+0x52], R205 ;  /* 0x000052cd04004986 */ /* 0x0005e2000c101530 */
[----:B------:R-:W-:Y:S01]  /*e840*/  ISETP.GT.AND P4, PT, R0, 0x8, P2 ;  /* 0x000000080000780c */ /* 0x000fe20001784270 */
[----:B------:R-:W-:Y:S01]  /*e850*/  FMUL R207, R207, R2 ;  /* 0x00000002cfcf7220 */ /* 0x000fe20000400000 */
[----:B------:R-:W-:-:S04]  /*e860*/  F2FP.BF16.F32.PACK_AB R206, RZ, R206 ;  /* 0x000000ceffce723e */ /* 0x000fc800000010ff */
[----:B------:R-:W-:Y:S01]  /*e870*/  F2FP.BF16.F32.PACK_AB R207, RZ, R207 ;  /* 0x000000cfffcf723e */ /* 0x000fe200000010ff */
[----:B------:R2:W-:Y:S01]  /*e880*/  @P3 STG.E.U16 desc[UR48][R6.64+0x50], R206 ;  /* 0x000050ce06003986 */ /* 0x0005e2000c101530 */
[----:B------:R-:W-:Y:S01]  /*e890*/  ISETP.GT.AND P3, PT, R3, 0x30, PT ;  /* 0x000000300300780c */ /* 0x000fe20003f64270 */
[----:B------:R-:W-:-:S04]  /*e8a0*/  FMUL R208, R208, R2 ;  /* 0x00000002d0d07220 */ /* 0x000fc80000400000 */
[----:B------:R2:W-:Y:S01]  /*e8b0*/  @P4 STG.E.U16 desc[UR48][R6.64+0x52], R207 ;  /* 0x000052cf06004986 */ /* 0x0005e2000c101530 */
[----:B------:R-:W-:Y:S01]  /*e8c0*/  ISETP.GT.AND P4, PT, R0, RZ, P3 ;  /* 0x000000ff0000720c */ /* 0x000fe20001f84270 */
[----:B0-----:R-:W-:Y:S01]  /*e8d0*/  IMAD.WIDE.U32 R8, R18, 0xf0, R6 ;  /* 0x000000f012087825 */ /* 0x001fe200078e0006 */
[----:B------:R-:W-:-:S03]  /*e8e0*/  F2FP.BF16.F32.PACK_AB R208, RZ, R208 ;  /* 0x000000d0ffd0723e */ /* 0x000fc600000010ff */
[----:B------:R-:W-:-:S08]  /*e8f0*/  IMAD.IADD R9, R19, 0x1, R9 ;  /* 0x0000000113097824 */ /* 0x000fd000078e0209 */
[----:B------:R2:W-:Y:S01]  /*e900*/  @P4 STG.E.U16 desc[UR48][R4.64+0x60], R208 ;  /* 0x000060d004004986 */ /* 0x0005e2000c101530 */
[----:B------:R-:W-:-:S05]  /*e910*/  IADD3 R14, P4, R14, R8, RZ ;  /* 0x000000080e0e7210 */ /* 0x000fca0007f9e0ff */
[----:B------:R-:W-:Y:S01]  /*e920*/  IMAD.X R15, R15, 0x1, R9, P4 ;  /* 0x000000010f0f7824 */ /* 0x000fe200020e0609 */
[----:B------:R-:W-:Y:S01]  /*e930*/  ISETP.GT.AND P4, PT, R3, 0x31, PT ;  /* 0x000000310300780c */ /* 0x000fe20003f84270 */
[----:B------:R-:W-:-:S03]  /*e940*/  FMUL R209, R209, R2 ;  /* 0x00000002d1d17220 */ /* 0x000fc60000400000 */
[----:B------:R-:W-:Y:S02]  /*e950*/  ISETP.GT.AND P5, PT, R0, RZ, P4 ;  /* 0x000000ff0000720c */ /* 0x000fe400027a4270 */
[----:B------:R-:W-:Y:S01]  /*e960*/  F2FP.BF16.F32.PACK_AB R209, RZ, R209 ;  /* 0x000000d1ffd1723e */ /* 0x000fe200000010ff */
[----:B------:R-:W-:-:S10]  /*e970*/  FMUL R210, R210, R2 ;  /* 0x00000002d2d27220 */ /* 0x000fd40000400000 */
[----:B------:R2:W-:Y:S01]  /*e980*/  @P5 STG.E.U16 desc[UR48][R4.64+0x62], R209 ;  /* 0x000062d104005986 */ /* 0x0005e2000c101530 */
[----:B------:R-:W-:Y:S02]  /*e990*/  ISETP.GT.AND P5, PT, R0, 0x8, P3 ;  /* 0x000000080000780c */ /* 0x000fe40001fa4270 */
[----:B------:R-:W-:Y:S01]  /*e9a0*/  F2FP.BF16.F32.PACK_AB R210, RZ, R210 ;  /* 0x000000d2ffd2723e */ /* 0x000fe200000010ff */
[----:B------:R-:W-:-:S10]  /*e9b0*/  FMUL R211, R211, R2 ;  /* 0x00000002d3d37220 */ /* 0x000fd40000400000 */
[----:B------:R2:W-:Y:S01]  /*e9c0*/  @P5 STG.E.U16 desc[UR48][R6.64+0x60], R210 ;  /* 0x000060d206005986 */ /* 0x0005e2000c101530 */
[----:B------:R-:W-:Y:S02]  /*e9d0*/  ISETP.GT.AND P5, PT, R0, 0x8, P4 ;  /* 0x000000080000780c */ /* 0x000fe400027a4270 */
[----:B------:R-:W-:Y:S01]  /*e9e0*/  F2FP.BF16.F32.PACK_AB R211, RZ, R211 ;  /* 0x000000d3ffd3723e */ /* 0x000fe200000010ff */
[----:B------:R-:W-:-:S10]  /*e9f0*/  FMUL R212, R212, R2 ;  /* 0x00000002d4d47220 */ /* 0x000fd40000400000 */
[----:B------:R2:W-:Y:S01]  /*ea00*/  @P5 STG.E.U16 desc[UR48][R6.64+0x62], R211 ;  /* 0x000062d306005986 */ /* 0x0005e2000c101530 */
[----:B------:R-:W-:-:S04]  /*ea10*/  ISETP.GT.AND P5, PT, R3, 0x38, PT ;  /* 0x000000380300780c */ /* 0x000fc80003fa4270 */
[----:B------:R-:W-:Y:S02]  /*ea20*/  ISETP.GT.AND P6, PT, R0, RZ, P5 ;  /* 0x000000ff0000720c */ /* 0x000fe40002fc4270 */
[----:B------:R-:W-:Y:S02]  /*ea30*/  F2FP.BF16.F32.PACK_AB R212, RZ, R212 ;  /* 0x000000d4ffd4723e */ /* 0x000fe400000010ff */
[----:B-1----:R-:W-:Y:S01]  /*ea40*/  P2R R10, PR, RZ, 0x2 ;  /* 0x00000002ff0a7803 */ /* 0x002fe20000000000 */
[----:B------:R-:W-:-:S08]  /*ea50*/  FMUL R213, R213, R2 ;  /* 0x00000002d5d57220 */ /* 0x000fd00000400000 */
[----:B------:R2:W-:Y:S01]  /*ea60*/  @P6 STG.E.U16 desc[UR48][R4.64+0x70], R212 ;  /* 0x000070d404006986 */ /* 0x0005e2000c101530 */
[----:B------:R-:W-:-:S04]  /*ea70*/  ISETP.GT.AND P6, PT, R3, 0x39, PT ;  /* 0x000000390300780c */ /* 0x000fc80003fc4270 */
        /* <DEDUP_REMOVED lines=9> */
[----:B------:R-:W-:Y:S02]  /*eb10*/  F2FP.BF16.F32.PACK_AB R215, RZ, R215 ;  /* 0x000000d7ffd7723e */ /* 0x000fe400000010ff */
[----:B------:R-:W-:Y:S01]  /*eb20*/  P2R R11, PR, RZ, 0x4 ;  /* 0x00000004ff0b7803 */ /* 0x000fe20000000000 */
[----:B------:R-:W-:-:S08]  /*eb30*/  FMUL R184, R184, R2 ;  /* 0x00000002b8b87220 */ /* 0x000fd00000400000 */
[----:B------:R2:W-:Y:S01]  /*eb40*/  @P1 STG.E.U16 desc[UR48][R6.64+0x72], R215 ;  /* 0x000072d706001986 */ /* 0x0005e2000c101530 */
[----:B------:R-:W-:-:S04]  /*eb50*/  ISETP.GT.AND P1, PT, R3, 0x20, PT ;  /* 0x000000200300780c */ /* 0x000fc80003f24270 */
[C---:B------:R-:W-:Y:S02]  /*eb60*/  ISETP.GT.AND P2, PT, R0.reuse, 0x80, P1 ;  /* 0x000000800000780c */ /* 0x040fe40000f44270 */
[----:B------:R-:W-:Y:S02]  /*eb70*/  F2FP.BF16.F32.PACK_AB R184, RZ, R184 ;  /* 0x000000b8ffb8723e */ /* 0x000fe400000010ff */
[----:B------:R-:W-:Y:S01]  /*eb80*/  ISETP.GT.AND P1, PT, R0, 0x88, P1 ;  /* 0x000000880000780c */ /* 0x000fe20000f24270 */
[-C--:B------:R-:W-:Y:S01]  /*eb90*/  FMUL R185, R185, R2.reuse ;  /* 0x00000002b9b97220 */ /* 0x080fe20000400000 */
[----:B------:R-:W-:-:S07]  /*eba0*/  FMUL R186, R186, R2 ;  /* 0x00000002baba7220 */ /* 0x000fce0000400000 */
[----:B------:R2:W-:Y:S01]  /*ebb0*/  @P2 STG.E.U16 desc[UR48][R8.64+0x40], R184 ;  /* 0x000040b808002986 */ /* 0x0005e2000c101530 */
[C---:B------:R-:W-:Y:S02]  /*ebc0*/  ISETP.GT.AND P2, PT, R0.reuse, 0x80, P0 ;  /* 0x000000800000780c */ /* 0x040fe40000744270 */
[----:B------:R-:W-:Y:S01]  /*ebd0*/  ISETP.GT.AND P0, PT, R0, 0x88, P0 ;  /* 0x000000880000780c */ /* 0x000fe20000704270 */
[----:B------:R-:W-:Y:S01]  /*ebe0*/  FMUL R187, R187, R2 ;  /* 0x00000002bbbb7220 */ /* 0x000fe20000400000 */
[----:B------:R-:W-:Y:S02]  /*ebf0*/  F2FP.BF16.F32.PACK_AB R185, RZ, R185 ;  /* 0x000000b9ffb9723e */ /* 0x000fe400000010ff */
[----:B------:R-:W-:Y:S02]  /*ec00*/  F2FP.BF16.F32.PACK_AB R186, RZ, R186 ;  /* 0x000000baffba723e */ /* 0x000fe400000010ff */
[----:B------:R-:W-:-:S05]  /*ec10*/  F2FP.BF16.F32.PACK_AB R187, RZ, R187 ;  /* 0x000000bbffbb723e */ /* 0x000fca00000010ff */
[----:B------:R2:W-:Y:S04]  /*ec20*/  @P2 STG.E.U16 desc[UR48][R8.64+0x42], R185 ;  /* 0x000042b908002986 */ /* 0x0005e8000c101530 */
[----:B------:R2:W-:Y:S01]  /*ec30*/  @P1 STG.E.U16 desc[UR48][R14.64+0x40], R186 ;  /* 0x000040ba0e001986 */ /* 0x0005e2000c101530 */
[----:B------:R-:W-:-:S03]  /*ec40*/  ISETP.NE.AND P1, PT, R10, RZ, PT ;  /* 0x000000ff0a00720c */ /* 0x000fc60003f25270 */
[----:B------:R2:W-:Y:S01]  /*ec50*/  @P0 STG.E.U16 desc[UR48][R14.64+0x42], R187 ;  /* 0x000042bb0e000986 */ /* 0x0005e2000c101530 */
[----:B------:R-:W-:Y:S01]  /*ec60*/  ISETP.GT.AND P0, PT, R0, 0x80, P1 ;  /* 0x000000800000780c */ /* 0x000fe20000f04270 */
[----:B------:R-:W-:Y:S01]  /*ec70*/  FMUL R188, R188, R2 ;  /* 0x00000002bcbc7220 */ /* 0x000fe20000400000 */
[----:B------:R-:W-:-:S04]  /*ec80*/  ISETP.NE.AND P2, PT, R11, RZ, PT ;  /* 0x000000ff0b00720c */ /* 0x000fc80003f45270 */
[----:B------:R-:W-:Y:S02]  /*ec90*/  F2FP.BF16.F32.PACK_AB R188, RZ, R188 ;  /* 0x000000bcffbc723e */ /* 0x000fe400000010ff */
[----:B------:R-:W-:Y:S01]  /*eca0*/  ISETP.GT.AND P1, PT, R0, 0x88, P1 ;  /* 0x000000880000780c */ /* 0x000fe20000f24270 */
[----:B------:R-:W-:-:S04]  /*ecb0*/  FMUL R189, R189, R2 ;  /* 0x00000002bdbd7220 */ /* 0x000fc80000400000 */
[----:B------:R2:W-:Y:S01]  /*ecc0*/  @P0 STG.E.U16 desc[UR48][R8.64+0x50], R188 ;  /* 0x000050bc08000986 */ /* 0x0005e2000c101530 */
[----:B------:R-:W-:Y:S01]  /*ecd0*/  ISETP.GT.AND P0, PT, R0, 0x80, P2 ;  /* 0x000000800000780c */ /* 0x000fe20001704270 */
[----:B------:R-:W-:Y:S01]  /*ece0*/  FMUL R190, R190, R2 ;  /* 0x00000002bebe7220 */ /* 0x000fe20000400000 */
[----:B------:R-:W-:-:S04]  /*ecf0*/  F2FP.BF16.F32.PACK_AB R189, RZ, R189 ;  /* 0x000000bdffbd723e */ /* 0x000fc800000010ff */
[----:B------:R-:W-:Y:S02]  /*ed00*/  F2FP.BF16.F32.PACK_AB R190, RZ, R190 ;  /* 0x000000beffbe723e */ /* 0x000fe400000010ff */
[----:B------:R-:W-:Y:S01]  /*ed10*/  ISETP.GT.AND P2, PT, R0, 0x88, P2 ;  /* 0x000000880000780c */ /* 0x000fe20001744270 */
[----:B------:R-:W-:-:S04]  /*ed20*/  FMUL R191, R191, R2 ;  /* 0x00000002bfbf7220 */ /* 0x000fc80000400000 */
[----:B------:R2:W-:Y:S01]  /*ed30*/  @P0 STG.E.U16 desc[UR48][R8.64+0x52], R189 ;  /* 0x000052bd08000986 */ /* 0x0005e2000c101530 */
[----:B------:R-:W-:-:S03]  /*ed40*/  ISETP.GT.AND P0, PT, R0, 0x80, P4 ;  /* 0x000000800000780c */ /* 0x000fc60002704270 */
[----:B------:R2:W-:Y:S01]  /*ed50*/  @P1 STG.E.U16 desc[UR48][R14.64+0x50], R190 ;  /* 0x000050be0e001986 */ /* 0x0005e2000c101530 */
[----:B------:R-:W-:Y:S01]  /*ed60*/  ISETP.GT.AND P1, PT, R0, 0x80, P3 ;  /* 0x000000800000780c */ /* 0x000fe20001f24270 */
[-C--:B------:R-:W-:Y:S01]  /*ed70*/  FMUL R193, R193, R2.reuse ;  /* 0x00000002c1c17220 */ /* 0x080fe20000400000 */
[----:B------:R-:W-:Y:S01]  /*ed80*/  FMUL R192, R192, R2 ;  /* 0x00000002c0c07220 */ /* 0x000fe20000400000 */
[----:B------:R-:W-:-:S03]  /*ed90*/  F2FP.BF16.F32.PACK_AB R191, RZ, R191 ;  /* 0x000000bfffbf723e */ /* 0x000fc600000010ff */
[----:B------:R-:W-:Y:S02]  /*eda0*/  F2FP.BF16.F32.PACK_AB R193, RZ, R193 ;  /* 0x000000c1ffc1723e */ /* 0x000fe400000010ff */
[----:B------:R-:W-:Y:S01]  /*edb0*/  F2FP.BF16.F32.PACK_AB R192, RZ, R192 ;  /* 0x000000c0ffc0723e */ /* 0x000fe200000010ff */
[----:B------:R2:W-:Y:S01]  /*edc0*/  @P2 STG.E.U16 desc[UR48][R14.64+0x52], R191 ;  /* 0x000052bf0e002986 */ /* 0x0005e2000c101530 */
[C---:B------:R-:W-:Y:S02]  /*edd0*/  ISETP.GT.AND P3, PT, R0.reuse, 0x88, P3 ;  /* 0x000000880000780c */ /* 0x040fe40001f64270 */
[C---:B------:R-:W-:Y:S01]  /*ede0*/  ISETP.GT.AND P4, PT, R0.reuse, 0x88, P4 ;  /* 0x000000880000780c */ /* 0x040fe20002784270 */
[----:B------:R2:W-:Y:S01]  /*edf0*/  @P0 STG.E.U16 desc[UR48][R8.64+0x62], R193 ;  /* 0x000062c108000986 */ /* 0x0005e2000c101530 */
[----:B------:R-:W-:Y:S01]  /*ee00*/  ISETP.GT.AND P0, PT, R0, 0x80, P6 ;  /* 0x000000800000780c */ /* 0x000fe20003704270 */
[-C--:B------:R-:W-:Y:S02]  /*ee10*/  FMUL R194, R194, R2.reuse ;  /* 0x00000002c2c27220 */ /* 0x080fe40000400000 */
[----:B------:R2:W-:Y:S01]  /*ee20*/  @P1 STG.E.U16 desc[UR48][R8.64+0x60], R192 ;  /* 0x000060c008001986 */ /* 0x0005e2000c101530 */
[----:B------:R-:W-:Y:S01]  /*ee30*/  ISETP.GT.AND P1, PT, R0, 0x80, P5 ;  /* 0x000000800000780c */ /* 0x000fe20002f24270 */
[-C--:B------:R-:W-:Y:S01]  /*ee40*/  FMUL R195, R195, R2.reuse ;  /* 0x00000002c3c37220 */ /* 0x080fe20000400000 */
[-C--:B------:R-:W-:Y:S01]  /*ee50*/  FMUL R197, R197, R2.reuse ;  /* 0x00000002c5c57220 */ /* 0x080fe20000400000 */
[----:B------:R-:W-:Y:S01]  /*ee60*/  FMUL R196, R196, R2 ;  /* 0x00000002c4c47220 */ /* 0x000fe20000400000 */
[----:B------:R-:W-:-:S02]  /*ee70*/  F2FP.BF16.F32.PACK_AB R194, RZ, R194 ;  /* 0x000000c2ffc2723e */ /* 0x000fc400000010ff */
[----:B------:R-:W-:Y:S02]  /*ee80*/  F2FP.BF16.F32.PACK_AB R195, RZ, R195 ;  /* 0x000000c3ffc3723e */ /* 0x000fe400000010ff */
[----:B------:R-:W-:Y:S02]  /*ee90*/  F2FP.BF16.F32.PACK_AB R197, RZ, R197 ;  /* 0x000000c5ffc5723e */ /* 0x000fe400000010ff */
[----:B------:R-:W-:Y:S01]  /*eea0*/  F2FP.BF16.F32.PACK_AB R196, RZ, R196 ;  /* 0x000000c4ffc4723e */ /* 0x000fe200000010ff */
[----:B------:R2:W-:Y:S01]  /*eeb0*/  @P3 STG.E.U16 desc[UR48][R14.64+0x60], R194 ;  /* 0x000060c20e003986 */ /* 0x0005e2000c101530 */
[----:B------:R-:W-:-:S03]  /*eec0*/  ISETP.GT.AND P2, PT, R3, 0x40, PT ;  /* 0x000000400300780c */ /* 0x000fc60003f44270 */
[----:B------:R2:W-:Y:S01]  /*eed0*/  @P4 STG.E.U16 desc[UR48][R14.64+0x62], R195 ;  /* 0x000062c30e004986 */ /* 0x0005e2000c101530 */
[C---:B------:R-:W-:Y:S02]  /*eee0*/  ISETP.GT.AND P5, PT, R0.reuse, 0x88, P5 ;  /* 0x000000880000780c */ /* 0x040fe40002fa4270 */
[----:B------:R-:W-:Y:S01]  /*eef0*/  ISETP.GT.AND P6, PT, R0, 0x88, P6 ;  /* 0x000000880000780c */ /* 0x000fe200037c4270 */
[----:B------:R2:W-:Y:S01]  /*ef00*/  @P0 STG.E.U16 desc[UR48][R8.64+0x72], R197 ;  /* 0x000072c508000986 */ /* 0x0005e2000c101530 */
[----:B------:R-:W-:-:S03]  /*ef10*/  ISETP.GT.AND P0, PT, R3, 0x41, PT ;  /* 0x000000410300780c */ /* 0x000fc60003f04270 */
[----:B------:R2:W-:Y:S01]  /*ef20*/  @P1 STG.E.U16 desc[UR48][R8.64+0x70], R196 ;  /* 0x000070c408001986 */ /* 0x0005e2000c101530 */
[----:B------:R-:W-:Y:S01]  /*ef30*/  ISETP.GT.AND P1, PT, R0, RZ, P2 ;  /* 0x000000ff0000720c */ /* 0x000fe20001724270 */
[-C--:B------:R-:W-:Y:S01]  /*ef40*/  FMUL R198, R198, R2.reuse ;  /* 0x00000002c6c67220 */ /* 0x080fe20000400000 */
[-C--:B------:R-:W-:Y:S01]  /*ef50*/  FMUL R199, R199, R2.reuse ;  /* 0x00000002c7c77220 */ /* 0x080fe20000400000 */
[-C--:B------:R-:W-:Y:S01]  /*ef60*/  FMUL R168, R168, R2.reuse ;  /* 0x00000002a8a87220 */ /* 0x080fe20000400000 */
[C---:B------:R-:W-:Y:S02]  /*ef70*/  ISETP.GT.AND P3, PT, R0.reuse, RZ, P0 ;  /* 0x000000ff0000720c */ /* 0x040fe40000764270 */
[----:B------:R-:W-:Y:S01]  /*ef80*/  ISETP.GT.AND P2, PT, R0, 0x8, P2 ;  /* 0x000000080000780c */ /* 0x000fe20001744270 */
[----:B------:R-:W-:Y:S01]  /*ef90*/  FMUL R169, R169, R2 ;  /* 0x00000002a9a97220 */ /* 0x000fe20000400000 */
[----:B------:R-:W-:Y:S01]  /*efa0*/  F2FP.BF16.F32.PACK_AB R198, RZ, R198 ;  /* 0x000000c6ffc6723e */ /* 0x000fe200000010ff */
[----:B------:R-:W-:Y:S01]  /*efb0*/  FMUL R170, R170, R2 ;  /* 0x00000002aaaa7220 */ /* 0x000fe20000400000 */
[----:B------:R-:W-:-:S02]  /*efc0*/  F2FP.BF16.F32.PACK_AB R199, RZ, R199 ;  /* 0x000000c7ffc7723e */ /* 0x000fc400000010ff */
[----:B------:R-:W-:Y:S02]  /*efd0*/  F2FP.BF16.F32.PACK_AB R168, RZ, R168 ;  /* 0x000000a8ffa8723e */ /* 0x000fe400000010ff */
[----:B------:R-:W-:Y:S01]  /*efe0*/  ISETP.GT.AND P4, PT, R0, 0x8, P0 ;  /* 0x000000080000780c */ /* 0x000fe20000784270 */
[----:B------:R-:W-:Y:S01]  /*eff0*/  FMUL R171, R171, R2 ;  /* 0x00000002abab7220 */ /* 0x000fe20000400000 */
[----:B------:R-:W-:Y:S01]  /*f000*/  F2FP.BF16.F32.PACK_AB R169, RZ, R169 ;  /* 0x000000a9ffa9723e */ /* 0x000fe200000010ff */
[----:B------:R2:W-:Y:S01]  /*f010*/  @P5 STG.E.U16 desc[UR48][R14.64+0x70], R198 ;  /* 0x000070c60e005986 */ /* 0x0005e2000c101530 */
[----:B------:R-:W-:-:S03]  /*f020*/  F2FP.BF16.F32.PACK_AB R170, RZ, R170 ;  /* 0x000000aaffaa723e */ /* 0x000fc600000010ff */
[----:B------:R2:W-:Y:S01]  /*f030*/  @P6 STG.E.U16 desc[UR48][R14.64+0x72], R199 ;  /* 0x000072c70e006986 */ /* 0x0005e2000c101530 */
[----:B------:R-:W-:-:S03]  /*f040*/  F2FP.BF16.F32.PACK_AB R171, RZ, R171 ;  /* 0x000000abffab723e */ /* 0x000fc600000010ff */
        /* <DEDUP_REMOVED lines=24> */
[----:B------:R-:W-:Y:S02]  /*f1d0*/  ISETP.GT.AND P4, PT, R0, RZ, P3 ;  /* 0x000000ff0000720c */ /* 0x000fe40001f84270 */
[----:B------:R-:W-:Y:S01]  /*f1e0*/  F2FP.BF16.F32.PACK_AB R176, RZ, R176 ;  /* 0x000000b0ffb0723e */ /* 0x000fe200000010ff */
[----:B------:R-:W-:-:S10]  /*f1f0*/  FMUL R177, R177, R2 ;  /* 0x00000002b1b17220 */ /* 0x000fd40000400000 */
        /* <DEDUP_REMOVED lines=17> */
[----:B------:R-:W-:Y:S01]  /*f310*/  P2R R11, PR, RZ, 0x2 ;  /* 0x00000002ff0b7803 */ /* 0x000fe20000000000 */
        /* <DEDUP_REMOVED lines=623> */
[----:B------:R-:W-:-:S03]  /*11a10*/  ISETP.GT.AND P1, PT, R0, 0x80, P5 ;  /* 0x000000800000780c */ /* 0x000fc60002f24270 */
[----:B------:R2:W-:Y:S01]  /*11a20*/  @P0 STG.E.U16 desc[UR48][R8.64+0x1a2], R33 ;  /* 0x0001a22108000986 */ /* 0x0005e2000c101530 */
[----:B------:R-:W-:Y:S01]  /*11a30*/  ISETP.GT.AND P0, PT, R0, 0x80, P6 ;  /* 0x000000800000780c */ /* 0x000fe20003704270 */
[-C--:B------:R-:W-:Y:S01]  /*11a40*/  FMUL R34, R34, R2.reuse ;  /* 0x0000000222227220 */ /* 0x080fe20000400000 */
[C---:B------:R-:W-:Y:S01]  /*11a50*/  ISETP.GT.AND P5, PT, R0.reuse, 0x88, P5 ;  /* 0x000000880000780c */ /* 0x040fe20002fa4270 */
[-C--:B------:R-:W-:Y:S01]  /*11a60*/  FMUL R35, R35, R2.reuse ;  /* 0x0000000223237220 */ /* 0x080fe20000400000 */
[----:B------:R-:W-:Y:S01]  /*11a70*/  ISETP.GT.AND P6, PT, R0, 0x88, P6 ;  /* 0x000000880000780c */ /* 0x000fe200037c4270 */
[-C--:B------:R-:W-:Y:S01]  /*11a80*/  FMUL R36, R36, R2.reuse ;  /* 0x0000000224247220 */ /* 0x080fe20000400000 */
[-C--:B------:R-:W-:Y:S01]  /*11a90*/  FMUL R37, R37, R2.reuse ;  /* 0x0000000225257220 */ /* 0x080fe20000400000 */
[-C--:B------:R-:W-:Y:S01]  /*11aa0*/  FMUL R38, R38, R2.reuse ;  /* 0x0000000226267220 */ /* 0x080fe20000400000 */
[----:B------:R-:W-:Y:S01]  /*11ab0*/  FMUL R39, R39, R2 ;  /* 0x0000000227277220 */ /* 0x000fe20000400000 */
[----:B------:R-:W-:-:S02]  /*11ac0*/  F2FP.BF16.F32.PACK_AB R34, RZ, R34 ;  /* 0x00000022ff22723e */ /* 0x000fc400000010ff */
[----:B------:R-:W-:Y:S02]  /*11ad0*/  F2FP.BF16.F32.PACK_AB R35, RZ, R35 ;  /* 0x00000023ff23723e */ /* 0x000fe400000010ff */
[----:B------:R-:W-:Y:S02]  /*11ae0*/  F2FP.BF16.F32.PACK_AB R36, RZ, R36 ;  /* 0x00000024ff24723e */ /* 0x000fe400000010ff */
[----:B------:R-:W-:Y:S02]  /*11af0*/  F2FP.BF16.F32.PACK_AB R37, RZ, R37 ;  /* 0x00000025ff25723e */ /* 0x000fe400000010ff */
[----:B------:R-:W-:Y:S02]  /*11b00*/  F2FP.BF16.F32.PACK_AB R38, RZ, R38 ;  /* 0x00000026ff26723e */ /* 0x000fe400000010ff */
[----:B------:R-:W-:Y:S01]  /*11b10*/  F2FP.BF16.F32.PACK_AB R39, RZ, R39 ;  /* 0x00000027ff27723e */ /* 0x000fe200000010ff */
[----:B------:R2:W-:Y:S04]  /*11b20*/  @P3 STG.E.U16 desc[UR48][R14.64+0x1a0], R34 ;  /* 0x0001a0220e003986 */ /* 0x0005e8000c101530 */
[----:B------:R2:W-:Y:S04]  /*11b30*/  @P4 STG.E.U16 desc[UR48][R14.64+0x1a2], R35 ;  /* 0x0001a2230e004986 */ /* 0x0005e8000c101530 */
[----:B------:R2:W-:Y:S04]  /*11b40*/  @P1 STG.E.U16 desc[UR48][R8.64+0x1b0], R36 ;  /* 0x0001b02408001986 */ /* 0x0005e8000c101530 */
[----:B------:R2:W-:Y:S04]  /*11b50*/  @P0 STG.E.U16 desc[UR48][R8.64+0x1b2], R37 ;  /* 0x0001b22508000986 */ /* 0x0005e8000c101530 */
[----:B------:R2:W-:Y:S04]  /*11b60*/  @P5 STG.E.U16 desc[UR48][R14.64+0x1b0], R38 ;  /* 0x0001b0260e005986 */ /* 0x0005e8000c101530 */
[----:B------:R2:W-:Y:S02]  /*11b70*/  @P6 STG.E.U16 desc[UR48][R14.64+0x1b2], R39 ;  /* 0x0001b2270e006986 */ /* 0x0005e4000c101530 */
.L_x_473:
[----:B------:R-:W-:Y:S05]  /*11b80*/  BSYNC B0 ;  /* 0x0000000000007941 */ /* 0x000fea0003800000 */
.L_x_29:
[----:B0-2---:R-:W2:Y:S04]  /*11b90*/  LDL.LU R5, [R1+0x88] ;  /* 0x0000880001057983 */ /* 0x005ea80000300800 */
[----:B------:R-:W2:Y:S01]  /*11ba0*/  LDL.LU R4, [R1+0x8c] ;  /* 0x00008c0001047983 */ /* 0x000ea20000300800 */
[----:B------:R-:W-:Y:S01]  /*11bb0*/  ULDC UR4, c[0x0][0xc] ;  /* 0x0000030000047ab9 */ /* 0x000fe20000000800 */
[----:B------:R-:W-:Y:S01]  /*11bc0*/  ULDC UR5, c[0x0][0x10] ;  /* 0x0000040000057ab9 */ /* 0x000fe20000000800 */
[----:B------:R-:W2:Y:S01]  /*11bd0*/  LDC R3, c[0x0][0x14] ;  /* 0x00000500ff037b82 */ /* 0x000ea20000000800 */
[----:B------:R-:W-:Y:S01]  /*11be0*/  UIMAD.WIDE.U32 UR4, UR4, UR5, URZ ;  /* 0x00000005040472a5 */ /* 0x000fe2000f8e003f */
[----:B------:R0:W5:Y:S01]  /*11bf0*/  LDL R29, [R1+0x90] ;  /* 0x00009000011d7983 */ /* 0x0001620000100800 */
[----:B------:R-:W-:Y:S01]  /*11c00*/  PRMT R0, RZ, 0x7610, R0 ;  /* 0x00007610ff007816 */ /* 0x000fe20000000000 */
[----:B------:R-:W-:-:S03]  /*11c10*/  IMAD.MOV.U32 R22, RZ, RZ, -0x1 ;  /* 0xffffffffff167424 */ /* 0x000fc600078e00ff */
[----:B--2---:R-:W-:-:S04]  /*11c20*/  IMAD.WIDE.U32 R4, R3, UR4, R4 ;  /* 0x0000000403047c25 */ /* 0x004fc8000f8e0004 */
[----:B------:R-:W-:Y:S01]  /*11c30*/  IMAD R3, R3, UR5, RZ ;  /* 0x0000000503037c24 */ /* 0x000fe2000f8e02ff */
[----:B------:R-:W-:Y:S01]  /*11c40*/  ULDC.64 UR4, c[0x0][0x650] ;  /* 0x0001940000047ab9 */ /* 0x000fe20000000a00 */
[----:B------:R-:W-:Y:S01]  /*11c50*/  IMAD.MOV.U32 R23, RZ, RZ, R4 ;  /* 0x000000ffff177224 */ /* 0x000fe200078e0004 */
[----:B------:R-:W-:Y:S01]  /*11c60*/  ISETP.GE.U32.AND P0, PT, R4, UR4, PT ;  /* 0x0000000404007c0c */ /* 0x000fe2000bf06070 */
[----:B------:R-:W-:Y:S02]  /*11c70*/  IMAD.IADD R25, R5, 0x1, R3 ;  /* 0x0000000105197824 */ /* 0x000fe400078e0203 */
[----:B------:R-:W-:-:S03]  /*11c80*/  IMAD.MOV.U32 R3, RZ, RZ, -0x1 ;  /* 0xffffffffff037424 */ /* 0x000fc600078e00ff */
[----:B------:R0:W-:Y:S01]  /*11c90*/  STL [R1+0x88], R25 ;  /* 0x0000881901007387 */ /* 0x0001e20000100800 */
[----:B------:R-:W-:-:S03]  /*11ca0*/  ISETP.GE.U32.AND.EX P0, PT, R25, UR5, PT, P0 ;  /* 0x0000000519007c0c */ /* 0x000fc6000bf06100 */
[----:B------:R0:W-:Y:S04]  /*11cb0*/  STL [R1+0x8c], R23 ;  /* 0x00008c1701007387 */ /* 0x0001e80000100800 */
[----:B------:R0:W-:Y:S06]  /*11cc0*/  STL [R1+0x84], R3 ;  /* 0x0000840301007387 */ /* 0x0001ec0000100800 */
[----:B------:R-:W-:Y:S05]  /*11cd0*/  @P0 BRA `(.L_x_474) ;  /* 0x0000000400780947 */ /* 0x000fea0003800000 */
[----:B------:R-:W2:Y:S01]  /*11ce0*/  S2R R18, SR_CTAID.X ;  /* 0x0000000000127919 */ /* 0x000ea20000002500 */
[----:B---3--:R-:W3:Y:S01]  /*11cf0*/  LDC.64 R10, c[0x0][0x628] ;  /* 0x00018a00ff0a7b82 */ /* 0x008ee20000000a00 */
[----:B------:R-:W-:Y:S01]  /*11d00*/  ULDC UR4, c[0x0][0x150] ;  /* 0x0000540000047ab9 */ /* 0x000fe20000000800 */
[----:B----4-:R-:W-:Y:S01]  /*11d10*/  IMAD.MOV.U32 R8, RZ, RZ, R23 ;  /* 0x000000ffff087224 */ /* 0x010fe200078e0017 */
[----:B------:R-:W4:Y:S01]  /*11d20*/  S2R R20, SR_CTAID.Y ;  /* 0x0000000000147919 */ /* 0x000f220000002600 */
[----:B------:R-:W-:-:S04]  /*11d30*/  IMAD.MOV.U32 R9, RZ, RZ, R25 ;  /* 0x000000ffff097224 */ /* 0x000fc800078e0019 */
[----:B------:R-:W0:Y:S08]  /*11d40*/  LDC R21, c[0x0][0x144] ;  /* 0x00005100ff157b82 */ /* 0x000e300000000800 */
[----:B-1----:R-:W1:Y:S08]  /*11d50*/  LDC R12, c[0x0][0x630] ;  /* 0x00018c00ff0c7b82 */ /* 0x002e700000000800 */
[----:B------:R-:W0:Y:S01]  /*11d60*/  LDC.64 R14, c[0x0][0x620] ;  /* 0x00018800ff0e7b82 */ /* 0x000e220000000a00 */
[----:B---3--:R-:W-:-:S04]  /*11d70*/  ISETP.NE.U32.AND P0, PT, R10, RZ, PT ;  /* 0x000000ff0a00720c */ /* 0x008fc80003f05070 */
[----:B------:R-:W-:Y:S02]  /*11d80*/  ISETP.NE.AND.EX P0, PT, R11, RZ, PT, P0 ;  /* 0x000000ff0b00720c */ /* 0x000fe40003f05300 */
[----:B--2---:R-:W-:-:S05]  /*11d90*/  I2FP.F32.U32 R0, R18 ;  /* 0x0000001200007245 */ /* 0x004fca0000201000 */
[----:B------:R-:W-:-:S04]  /*11da0*/  FMUL R0, R0, UR4 ;  /* 0x0000000400007c20 */ /* 0x000fc80008400000 */
[----:B------:R2:W3:Y:S02]  /*11db0*/  F2I.U32.TRUNC.NTZ R19, R0 ;  /* 0x0000000000137305 */ /* 0x0004e4000020f000 */
[----:B-1--4-:R-:W-:Y:S05]  /*11dc0*/  @!P0 BRA `(.L_x_475) ;  /* 0x0000000000288947 */ /* 0x012fea0003800000 */
[----:B--2---:R-:W0:Y:S02]  /*11dd0*/  LDC R0, c[0x0][0x634] ;  /* 0x00018d00ff007b82 */ /* 0x004e240000000800 */
        /* <DEDUP_REMOVED lines=9> */
.L_x_475:
[-CC-:B------:R-:W-:Y:S01]  /*11e70*/  SHF.R.U64 R13, R8, R12.reuse, R9.reuse ;  /* 0x0000000c080d7219 */ /* 0x180fe20000001209 */
[----:B------:R-:W1:Y:S01]  /*11e80*/  LDC.64 R26, c[0x0][0x640] ;  /* 0x00019000ff1a7b82 */ /* 0x000e620000000a00 */
[----:B--2---:R-:W-:Y:S01]  /*11e90*/  SHF.R.U32.HI R0, RZ, R12, R9 ;  /* 0x0000000cff007219 */ /* 0x004fe20000011609 */
[----:B------:R-:W-:Y:S01]  /*11ea0*/  IMAD.MOV.U32 R4, RZ, RZ, R23 ;  /* 0x000000ffff047224 */ /* 0x000fe200078e0017 */
[----:B0-----:R-:W-:Y:S01]  /*11eb0*/  IADD3 R3, P0, RZ, -R13, RZ ;  /* 0x8000000dff037210 */ /* 0x001fe20007f1e0ff */
[----:B---3--:R-:W-:Y:S01]  /*11ec0*/  IMAD.MOV R19, RZ, RZ, -R19 ;  /* 0x000000ffff137224 */ /* 0x008fe200078e0a13 */
[----:B------:R-:W-:Y:S01]  /*11ed0*/  ULDC UR4, c[0x0][0x154] ;  /* 0x0000550000047ab9 */ /* 0x000fe20000000800 */
[----:B------:R-:W-:Y:S02]  /*11ee0*/  IMAD.MOV.U32 R7, RZ, RZ, 0x1 ;  /* 0x00000001ff077424 */ /* 0x000fe400078e00ff */
[----:B------:R-:W0:Y:S01]  /*11ef0*/  LDC R6, c[0x0][0x618] ;  /* 0x00018600ff067b82 */ /* 0x000e220000000800 */
[----:B------:R-:W-:-:S02]  /*11f00*/  IMAD.X R5, RZ, RZ, ~R0, P0 ;  /* 0x000000ffff057224 */ /* 0x000fc400000e0e00 */
[----:B------:R-:W-:Y:S02]  /*11f10*/  IMAD R22, R21, R19, R18 ;  /* 0x0000001315167224 */ /* 0x000fe400078e0212 */
[-C--:B------:R-:W-:Y:S02]  /*11f20*/  IMAD R0, R5, R14.reuse, RZ ;  /* 0x0000000e05007224 */ /* 0x080fe400078e02ff */
[----:B------:R-:W-:Y:S01]  /*11f30*/  IMAD.MOV.U32 R5, RZ, RZ, R25 ;  /* 0x000000ffff057224 */ /* 0x000fe200078e0019 */
[----:B------:R-:W2:Y:S01]  /*11f40*/  LDC R8, c[0x0][0x608] ;  /* 0x00018200ff087b82 */ /* 0x000ea20000000800 */
[----:B------:R-:W-:-:S04]  /*11f50*/  IMAD.WIDE.U32 R4, R3, R14, R4 ;  /* 0x0000000e03047225 */ /* 0x000fc800078e0004 */
[----:B------:R-:W-:-:S03]  /*11f60*/  IMAD R3, R3, R15, R0 ;  /* 0x0000000f03037224 */ /* 0x000fc600078e0200 */
[----:B------:R-:W3:Y:S01]  /*11f70*/  LDC R24, c[0x0][0x658] ;  /* 0x00019600ff187b82 */ /* 0x000ee20000000800 */
[----:B------:R-:W-:Y:S01]  /*11f80*/  I2FP.F32.U32 R0, R20 ;  /* 0x0000001400007245 */ /* 0x000fe20000201000 */
[----:B------:R-:W-:Y:S01]  /*11f90*/  IMAD.IADD R3, R5, 0x1, R3 ;  /* 0x0000000105037824 */ /* 0x000fe200078e0203 */
[----:B-1----:R-:W-:Y:S01]  /*11fa0*/  ISETP.NE.U32.AND P0, PT, R26, RZ, PT ;  /* 0x000000ff1a00720c */ /* 0x002fe20003f05070 */
[----:B------:R-:W-:Y:S02]  /*11fb0*/  IMAD.MOV.U32 R5, RZ, RZ, -0x1 ;  /* 0xffffffffff057424 */ /* 0x000fe400078e00ff */
[----:B------:R-:W-:Y:S02]  /*11fc0*/  FMUL R0, R0, UR4 ;  /* 0x0000000400007c20 */ /* 0x000fe40008400000 */
[----:B------:R-:W1:Y:S01]  /*11fd0*/  LDC R19, c[0x0][0x148] ;  /* 0x00005200ff137b82 */ /* 0x000e620000000800 */
[----:B0-----:R-:W-:Y:S01]  /*11fe0*/  SHF.R.U64 R12, R4, R6, R3 ;  /* 0x00000006040c7219 */ /* 0x001fe20000001203 */
[----:B------:R0:W4:Y:S01]  /*11ff0*/  F2I.U32.TRUNC.NTZ R14, R0 ;  /* 0x00000000000e7305 */ /* 0x000122000020f000 */
[----:B------:R-:W-:-:S02]  /*12000*/  ISETP.NE.AND.EX P0, PT, R27, RZ, PT, P0 ;  /* 0x000000ff1b00720c */ /* 0x000fc40003f05300 */
[----:B------:R-:W-:-:S03]  /*12010*/  SHF.R.U32.HI R3, RZ, R6, R3 ;  /* 0x00000006ff037219 */ /* 0x000fc60000011603 */
[----:B------:R-:W0:Y:S01]  /*12020*/  LDC R18, c[0x0][0x600] ;  /* 0x00018000ff127b82 */ /* 0x000e220000000800 */
[-CC-:B--2---:R-:W-:Y:S02]  /*12030*/  SHF.R.U64 R10, R12, R8.reuse, R3.reuse ;  /* 0x000000080c0a7219 */ /* 0x184fe40000001203 */
[----:B------:R-:W-:-:S05]  /*12040*/  SHF.R.U32.HI R3, RZ, R8, R3 ;  /* 0x00000008ff037219 */ /* 0x000fca0000011603 */
[----:B------:R-:W2:Y:S01]  /*12050*/  LDC R23, c[0x0][0x648] ;  /* 0x00019200ff177b82 */ /* 0x000ea20000000800 */
[-C--:B---3--:R-:W-:Y:S02]  /*12060*/  SHF.L.U32 R4, R5, R24.reuse, RZ ;  /* 0x0000001805047219 */ /* 0x088fe400000006ff */
[-CC-:B------:R-:W-:Y:S02]  /*12070*/  SHF.R.U64 R15, R10, R24.reuse, R3.reuse ;  /* 0x000000180a0f7219 */ /* 0x180fe40000001203 */
[----:B------:R-:W-:Y:S02]  /*12080*/  SHF.R.U32.HI R5, RZ, R24, R3 ;  /* 0x00000018ff057219 */ /* 0x000fe40000011603 */
[----:B------:R-:W-:Y:S01]  /*12090*/  LOP3.LUT R21, RZ, R4, RZ, 0x33, !PT ;  /* 0x00000004ff157212 */ /* 0x000fe200078e33ff */
[----:B------:R-:W3:Y:S01]  /*120a0*/  LDC R25, c[0x0][0x638] ;  /* 0x00018e00ff197b82 */ /* 0x000ee20000000800 */
[----:B------:R-:W-:Y:S01]  /*120b0*/  SHF.L.U32 R24, R7, R24, RZ ;  /* 0x0000001807187219 */ /* 0x000fe200000006ff */
[----:B------:R-:W-:-:S06]  /*120c0*/  IMAD.MOV.U32 R4, RZ, RZ, R15 ;  /* 0x000000ffff047224 */ /* 0x000fcc00078e000f */
[----:B------:R-:W0:Y:S01]  /*120d0*/  LDC R28, c[0x0][0x610] ;  /* 0x00018400ff1c7b82 */ /* 0x000e220000000800 */
[----:B----4-:R-:W-:Y:S05]  /*120e0*/  @!P0 BRA `(.L_x_476) ;  /* 0x0000000000288947 */ /* 0x010fea0003800000 */
[----:B0-----:R-:W0:Y:S02]  /*120f0*/  LDC R0, c[0x0][0x64c] ;  /* 0x00019300ff007b82 */ /* 0x001e240000000800 */
        /* <DEDUP_REMOVED lines=9> */
.L_x_476:
[----:B------:R-:W4:Y:S01]  /*12190*/  LDC R3, c[0x0][0x65c] ;  /* 0x00019700ff037b82 */ /* 0x000f220000000800 */
[----:B0-2---:R-:W-:Y:S01]  /*121a0*/  SHF.R.U64 R0, R4, R23, R5 ;  /* 0x0000001704007219 */ /* 0x005fe20000001205 */
[----:B------:R-:W-:Y:S01]  /*121b0*/  VIADD R5, R18, 0xffffffff ;  /* 0xffffffff12057836 */ /* 0x000fe20000000000 */
[----:B------:R2:W-:Y:S01]  /*121c0*/  STL [R1+0x84], R13 ;  /* 0x0000840d01007387 */ /* 0x0005e20000100800 */
[----:B------:R-:W-:Y:S02]  /*121d0*/  IMAD.MOV R14, RZ, RZ, -R14 ;  /* 0x000000ffff0e7224 */ /* 0x000fe400078e0a0e */
[----:B------:R-:W-:Y:S01]  /*121e0*/  IMAD.MOV R4, RZ, RZ, -R0 ;  /* 0x000000ffff047224 */ /* 0x000fe200078e0a00 */
[----:B------:R-:W-:Y:S01]  /*121f0*/  LOP3.LUT R5, R12, R5, RZ, 0xc0, !PT ;  /* 0x000000050c057212 */ /* 0x000fe200078ec0ff */
[----:B------:R-:W-:Y:S01]  /*12200*/  IMAD.MOV.U32 R6, RZ, RZ, 0x1 ;  /* 0x00000001ff067424 */ /* 0x000fe200078e00ff */
[----:B----4-:R-:W-:Y:S02]  /*12210*/  ISETP.NE.AND P0, PT, R3, 0x1, PT ;  /* 0x000000010300780c */ /* 0x010fe40003f05270 */
[----:B------:R-:W-:-:S05]  /*12220*/  LOP3.LUT R3, R10, R21, RZ, 0xc0, !PT ;  /* 0x000000150a037212 */ /* 0x000fca00078ec0ff */
[----:B------:R-:W-:Y:S02]  /*12230*/  IMAD R3, R24, R0, R3 ;  /* 0x0000000018037224 */ /* 0x000fe400078e0203 */
[----:B---3--:R-:W-:-:S04]  /*12240*/  IMAD R0, R4, R25, R15 ;  /* 0x0000001904007224 */ /* 0x008fc800078e020f */
[----:B-1----:R-:W-:Y:S02]  /*12250*/  @P0 IMAD R22, R19, R14, R20 ;  /* 0x0000000e13160224 */ /* 0x002fe400078e0214 */
[----:B------:R-:W-:Y:S01]  /*12260*/  IMAD R4, R0, R18, R5 ;  /* 0x0000001200047224 */ /* 0x000fe200078e0205 */
[----:B------:R-:W-:Y:S01]  /*12270*/  PRMT R0, R6, 0x7610, R0 ;  /* 0x0000761006007816 */ /* 0x000fe20000000000 */
[----:B------:R-:W-:-:S05]  /*12280*/  IMAD R3, R3, R28, R22 ;  /* 0x0000001c03037224 */ /* 0x000fca00078e0216 */
[----:B-----5:R-:W-:Y:S02]  /*12290*/  SEL R29, R3, R4, !P0 ;  /* 0x00000004031d7207 */ /* 0x020fe40004000000 */
[----:B------:R-:W-:-:S03]  /*122a0*/  SEL R22, R4, R3, !P0 ;  /* 0x0000000304167207 */ /* 0x000fc60004000000 */
[----:B------:R2:W-:Y:S04]  /*122b0*/  STL [R1+0x90], R29 ;  /* 0x0000901d01007387 */ /* 0x0005e80000100800 */
.L_x_474:
[----:B------:R-:W-:Y:S01]  /*122c0*/  LOP3.LUT P0, RZ, R0, 0xff, RZ, 0xc0, !PT ;  /* 0x000000ff00ff7812 */ /* 0x000fe2000780c0ff */
[----:B-----5:R-:W-:-:S12]  /*122d0*/  IMAD.MOV.U32 R18, RZ, RZ, R29 ;  /* 0x000000ffff127224 */ /* 0x020fd800078e001d */
[----:B------:R-:W-:Y:S05]  /*122e0*/  @P0 BRA `(.L_x_477) ;  /* 0xfffffeec00640947 */ /* 0x000fea000383ffff */
[----:B------:R-:W-:Y:S05]  /*122f0*/  EXIT ;  /* 0x000000000000794d */ /* 0x000fea0003800000 */
.L_x_4:
[----:B------:R-:W2:Y:S01]  /*12300*/  LDL R18, [R1+0x8c] ;  /* 0x00008c0001127983 */ /* 0x000ea20000100800 */
[----:B0-----:R-:W-:-:S03]  /*12310*/  ULDC.64 UR4, c[0x0][0x650] ;  /* 0x0001940000047ab9 */ /* 0x001fc60000000a00 */
[----:B------:R-:W3:Y:S01]  /*12320*/  LDL R19, [R1+0x88] ;  /* 0x0000880001137983 */ /* 0x000ee20000100800 */
[----:B------:R-:W-:Y:S01]  /*12330*/  PRMT R5, RZ, 0x7610, R5 ;  /* 0x00007610ff057816 */ /* 0x000fe20000000005 */
[----:B------:R-:W-:Y:S02]  /*12340*/  IMAD.MOV.U32 R7, RZ, RZ, -0x1 ;  /* 0xffffffffff077424 */ /* 0x000fe400078e00ff */
[----:B------:R-:W-:Y:S02]  /*12350*/  IMAD.MOV.U32 R12, RZ, RZ, -0x1 ;  /* 0xffffffffff0c7424 */ /* 0x000fe400078e00ff */
[----:B------:R-:W-:Y:S01]  /*12360*/  IMAD.MOV.U32 R6, RZ, RZ, -0x1 ;  /* 0xffffffffff067424 */ /* 0x000fe200078e00ff */
[----:B--2---:R-:W-:-:S04]  /*12370*/  ISETP.GE.U32.AND P0, PT, R18, UR4, PT ;  /* 0x0000000412007c0c */ /* 0x004fc8000bf06070 */
[----:B---3--:R-:W-:-:S13]  /*12380*/  ISETP.GE.U32.AND.EX P0, PT, R19, UR5, PT, P0 ;  /* 0x0000000513007c0c */ /* 0x008fda000bf06100 */
[----:B------:R-:W-:Y:S05]  /*12390*/  @P0 BRA `(.L_x_478) ;  /* 0x0000000400680947 */ /* 0x000fea0003800000 */
        /* <DEDUP_REMOVED lines=18> */
.L_x_479:
[-CC-:B------:R-:W-:Y:S01]  /*124c0*/  SHF.R.U64 R13, R10, R14.reuse, R11.reuse ;  /* 0x0000000e0a0d7219 */ /* 0x180fe2000000120b */
[----:B------:R-:W0:Y:S01]  /*124d0*/  LDC R12, c[0x0][0x618] ;  /* 0x00018600ff0c7b82 */ /* 0x000e220000000800 */
[----:B------:R-:W-:Y:S01]  /*124e0*/  SHF.R.U32.HI R3, RZ, R14, R11 ;  /* 0x0000000eff037219 */ /* 0x000fe2000001160b */
[----:B------:R-:W-:Y:S01]  /*124f0*/  ULDC UR4, c[0x0][0x150] ;  /* 0x0000540000047ab9 */ /* 0x000fe20000000800 */
[----:B------:R-:W-:Y:S01]  /*12500*/  IADD3 R5, P0, RZ, -R13, RZ ;  /* 0x8000000dff057210 */ /* 0x000fe20007f1e0ff */
[----:B------:R-:W-:Y:S01]  /*12510*/  IMAD.MOV.U32 R6, RZ, RZ, R18 ;  /* 0x000000ffff067224 */ /* 0x000fe200078e0012 */
[----:B------:R-:W-:Y:S01]  /*12520*/  I2FP.F32.U32 R8, R2 ;  /* 0x0000000200087245 */ /* 0x000fe20000201000 */
[----:B------:R-:W-:Y:S02]  /*12530*/  IMAD.MOV.U32 R7, RZ, RZ, R19 ;  /* 0x000000ffff077224 */ /* 0x000fe400078e0013 */
[----:B------:R-:W1:Y:S01]  /*12540*/  LDC.64 R20, c[0x0][0x640] ;  /* 0x00019000ff147b82 */ /* 0x000e620000000a00 */
[----:B------:R-:W-:-:S02]  /*12550*/  IMAD.X R3, RZ, RZ, ~R3, P0 ;  /* 0x000000ffff037224 */ /* 0x000fc400000e0e03 */
[----:B------:R-:W-:Y:S01]  /*12560*/  FMUL R9, R8, UR4 ;  /* 0x0000000408097c20 */ /* 0x000fe20008400000 */
[----:B------:R-:W-:Y:S01]  /*12570*/  IMAD.WIDE.U32 R6, R5, R16, R6 ;  /* 0x0000001005067225 */ /* 0x000fe200078e0006 */
[----:B------:R-:W-:-:S03]  /*12580*/  ULDC UR4, c[0x0][0x154] ;  /* 0x0000550000047ab9 */ /* 0x000fc60000000800 */
[----:B------:R-:W-:Y:S01]  /*12590*/  IMAD R8, R3, R16, RZ ;  /* 0x0000001003087224 */ /* 0x000fe200078e02ff */
[----:B------:R-:W2:Y:S01]  /*125a0*/  LDC R11, c[0x0][0x144] ;  /* 0x00005100ff0b7b82 */ /* 0x000ea20000000800 */
[----:B------:R-:W3:Y:S02]  /*125b0*/  F2I.U32.TRUNC.NTZ R9, R9 ;  /* 0x0000000900097305 */ /* 0x000ee4000020f000 */
[----:B------:R-:W-:Y:S02]  /*125c0*/  IMAD R3, R5, R17, R8 ;  /* 0x0000001105037224 */ /* 0x000fe400078e0208 */
[----:B------:R-:W-:Y:S02]  /*125d0*/  IMAD.MOV.U32 R8, RZ, RZ, 0x1 ;  /* 0x00000001ff087424 */ /* 0x000fe400078e00ff */
[----:B------:R-:W-:Y:S01]  /*125e0*/  IMAD.IADD R3, R7, 0x1, R3 ;  /* 0x0000000107037824 */ /* 0x000fe200078e0203 */
[----:B------:R-:W4:Y:S04]  /*125f0*/  LDC R14, c[0x0][0x608] ;  /* 0x00018200ff0e7b82 */ /* 0x000f280000000800 */
[----:B0-----:R-:W-:-:S02]  /*12600*/  SHF.R.U64 R10, R6, R12, R3 ;  /* 0x0000000c060a7219 */ /* 0x001fc40000001203 */
[----:B------:R-:W-:Y:S02]  /*12610*/  I2FP.F32.U32 R6, R4 ;  /* 0x0000000400067245 */ /* 0x000fe40000201000 */
[----:B------:R-:W0:Y:S01]  /*12620*/  LDC R19, c[0x0][0x658] ;  /* 0x00019600ff137b82 */ /* 0x000e220000000800 */
[----:B-1----:R-:W-:Y:S01]  /*12630*/  ISETP.NE.U32.AND P0, PT, R20, RZ, PT ;  /* 0x000000ff1400720c */ /* 0x002fe20003f05070 */
[----:B---3--:R-:W-:Y:S01]  /*12640*/  IMAD.MOV R5, RZ, RZ, -R9 ;  /* 0x000000ffff057224 */ /* 0x008fe200078e0a09 */
[----:B------:R-:W-:Y:S01]  /*12650*/  SHF.R.U32.HI R3, RZ, R12, R3 ;  /* 0x0000000cff037219 */ /* 0x000fe20000011603 */
[----:B------:R-:W-:Y:S01]  /*12660*/  FMUL R6, R6, UR4 ;  /* 0x0000000406067c20 */ /* 0x000fe20008400000 */
[----:B------:R-:W-:Y:S01]  /*12670*/  ISETP.NE.AND.EX P0, PT, R21, RZ, PT, P0 ;  /* 0x000000ff1500720c */ /* 0x000fe20003f05300 */
[----:B------:R-:W-:Y:S02]  /*12680*/  IMAD.MOV.U32 R12, RZ, RZ, -0x1 ;  /* 0xffffffffff0c7424 */ /* 0x000fe400078e00ff */
[----:B------:R-:W1:Y:S01]  /*12690*/  LDC R17, c[0x0][0x148] ;  /* 0x00005200ff117b82 */ /* 0x000e620000000800 */
[----:B--2---:R-:W-:-:S07]  /*126a0*/  IMAD R18, R11, R5, R2 ;  /* 0x000000050b127224 */ /* 0x004fce00078e0202 */
[----:B------:R-:W2:Y:S01]  /*126b0*/  LDC R16, c[0x0][0x600] ;  /* 0x00018000ff107b82 */ /* 0x000ea20000000800 */
[-CC-:B----4-:R-:W-:Y:S02]  /*126c0*/  SHF.R.U64 R15, R10, R14.reuse, R3.reuse ;  /* 0x0000000e0a0f7219 */ /* 0x190fe40000001203 */
[----:B------:R-:W-:Y:S02]  /*126d0*/  SHF.R.U32.HI R2, RZ, R14, R3 ;  /* 0x0000000eff027219 */ /* 0x000fe40000011603 */
[----:B------:R3:W4:Y:S03]  /*126e0*/  F2I.U32.TRUNC.NTZ R14, R6 ;  /* 0x00000006000e7305 */ /* 0x000726000020f000 */
[----:B------:R-:W1:Y:S01]  /*126f0*/  LDC R22, c[0x0][0x648] ;  /* 0x00019200ff167b82 */ /* 0x000e620000000800 */
[-C--:B0-----:R-:W-:Y:S02]  /*12700*/  SHF.L.U32 R5, R12, R19.reuse, RZ ;  /* 0x000000130c057219 */ /* 0x081fe400000006ff */
[----:B------:R-:W-:-:S02]  /*12710*/  SHF.R.U64 R12, R15, R19, R2 ;  /* 0x000000130f0c7219 */ /* 0x000fc40000001202 */
[-C--:B------:R-:W-:Y:S02]  /*12720*/  SHF.R.U32.HI R3, RZ, R19.reuse, R2 ;  /* 0x00000013ff037219 */ /* 0x080fe40000011602 */
[----:B------:R-:W-:Y:S01]  /*12730*/  SHF.L.U32 R19, R8, R19, RZ ;  /* 0x0000001308137219 */ /* 0x000fe200000006ff */
[----:B------:R-:W0:Y:S01]  /*12740*/  LDC R23, c[0x0][0x638] ;  /* 0x00018e00ff177b82 */ /* 0x000e220000000800 */
[----:B------:R-:W-:Y:S01]  /*12750*/  LOP3.LUT R24, RZ, R5, RZ, 0x33, !PT ;  /* 0x00000005ff187212 */ /* 0x000fe200078e33ff */
[----:B------:R-:W-:-:S06]  /*12760*/  IMAD.MOV.U32 R2, RZ, RZ, R12 ;  /* 0x000000ffff027224 */ /* 0x000fcc00078e000c */
[----:B------:R-:W0:Y:S01]  /*12770*/  LDC R25, c[0x0][0x610] ;  /* 0x00018400ff197b82 */ /* 0x000e220000000800 */
[----:B---34-:R-:W-:Y:S05]  /*12780*/  @!P0 BRA `(.L_x_480) ;  /* 0x0000000000288947 */ /* 0x018fea0003800000 */
        /* <DEDUP_REMOVED lines=10> */
.L_x_480:
[----:B------:R-:W3:Y:S01]  /*12830*/  LDC R5, c[0x0][0x65c] ;  /* 0x00019700ff057b82 */ /* 0x000ee20000000800 */
[----:B-1----:R-:W-:Y:S01]  /*12840*/  SHF.R.U64 R3, R2, R22, R3 ;  /* 0x0000001602037219 */ /* 0x002fe20000001203 */
[----:B--2---:R-:W-:Y:S01]  /*12850*/  VIADD R9, R16, 0xffffffff ;  /* 0xffffffff10097836 */ /* 0x004fe20000000000 */
[----:B------:R-:W-:Y:S01]  /*12860*/  LOP3.LUT R2, R15, R24, RZ, 0xc0, !PT ;  /* 0x000000180f027212 */ /* 0x000fe200078ec0ff */
[----:B------:R-:W-:Y:S02]  /*12870*/  IMAD.MOV R14, RZ, RZ, -R14 ;  /* 0x000000ffff0e7224 */ /* 0x000fe400078e0a0e */
[----:B------:R-:W-:Y:S02]  /*12880*/  IMAD.MOV.U32 R6, RZ, RZ, R13 ;  /* 0x000000ffff067224 */ /* 0x000fe400078e000d */
[----:B------:R-:W-:Y:S01]  /*12890*/  IMAD R7, R19, R3, R2 ;  /* 0x0000000313077224 */ /* 0x000fe200078e0202 */
[----:B---3--:R-:W-:Y:S01]  /*128a0*/  ISETP.NE.AND P0, PT, R5, 0x1, PT ;  /* 0x000000010500780c */ /* 0x008fe20003f05270 */
[----:B------:R-:W-:Y:S01]  /*128b0*/  IMAD.MOV R5, RZ, RZ, -R3 ;  /* 0x000000ffff057224 */ /* 0x000fe200078e0a03 */
[----:B------:R-:W-:-:S03]  /*128c0*/  LOP3.LUT R3, R10, R9, RZ, 0xc0, !PT ;  /* 0x000000090a037212 */ /* 0x000fc600078ec0ff */
[----:B0-----:R-:W-:Y:S02]  /*128d0*/  IMAD R2, R5, R23, R12 ;  /* 0x0000001705027224 */ /* 0x001fe400078e020c */
[----:B------:R-:W-:Y:S02]  /*128e0*/  IMAD.MOV.U32 R5, RZ, RZ, 0x1 ;  /* 0x00000001ff057424 */ /* 0x000fe400078e00ff */
[----:B------:R-:W-:-:S04]  /*128f0*/  IMAD R2, R2, R16, R3 ;  /* 0x0000001002027224 */ /* 0x000fc800078e0203 */
[----:B------:R-:W-:-:S04]  /*12900*/  @P0 IMAD R18, R17, R14, R4 ;  /* 0x0000000e11120224 */ /* 0x000fc800078e0204 */
[----:B------:R-:W-:-:S05]  /*12910*/  IMAD R7, R7, R25, R18 ;  /* 0x0000001907077224 */ /* 0x000fca00078e0212 */
[----:B------:R-:W-:Y:S02]  /*12920*/  SEL R12, R2, R7, !P0 ;  /* 0x00000007020c7207 */ /* 0x000fe40004000000 */
[----:B------:R-:W-:-:S07]  /*12930*/  SEL R7, R7, R2, !P0 ;  /* 0x0000000207077207 */ /* 0x000fce0004000000 */
.L_x_478:
[----:B------:R-:W-:-:S08]  /*12940*/  NOP ;  /* 0x0000000000007918 */ /* 0x000fd00000000000 */
[----:B------:R-:W0:-:S00]  /*12950*/  USETMAXREG.DEALLOC.CTAPOOL 0x28 ;  /* 0x00000028000079c8 */ /* 0x000e0000080e0500 */
[----:B0-----:R-:W-:-:S13]  /*12960*/  ISETP.NE.AND P0, PT, R0, RZ, PT ;  /* 0x000000ff0000720c */ /* 0x001fda0003f05270 */
[----:B------:R-:W-:Y:S05]  /*12970*/  @P0 EXIT ;  /* 0x000000000000094d */ /* 0x000fea0003800000 */
[----:B------:R-:W-:Y:S01]  /*12980*/  LOP3.LUT P0, RZ, R5, 0xff, RZ, 0xc0, !PT ;  /* 0x000000ff05ff7812 */ /* 0x000fe2000780c0ff */
[----:B------:R-:W-:Y:S02]  /*12990*/  IMAD.MOV.U32 R8, RZ, RZ, 0x1 ;  /* 0x00000001ff087424 */ /* 0x000fe400078e00ff */
[----:B------:R-:W-:-:S10]  /*129a0*/  IMAD.MOV.U32 R0, RZ, RZ, RZ ;  /* 0x000000ffff007224 */ /* 0x000fd400078e00ff */
[----:B------:R-:W-:Y:S05]  /*129b0*/  @!P0 BRA `(.L_x_481) ;  /* 0x0000000c00588947 */ /* 0x000fea0003800000 */
[----:B------:R-:W2:Y:S01]  /*129c0*/  LDL R2, [R1+0x80] ;  /* 0x0000800001027983 */ /* 0x000ea20000100800 */
[----:B------:R-:W0:Y:S01]  /*129d0*/  LDC R0, c[0x0][0x28c] ;  /* 0x0000a300ff007b82 */ /* 0x000e220000000800 */
[----:B------:R-:W-:Y:S01]  /*129e0*/  ULDC UR5, c[0x0][0x600] ;  /* 0x0001800000057ab9 */ /* 0x000fe20000000800 */
[----:B------:R-:W-:Y:S01]  /*129f0*/  ULDC UR4, c[0x0][0xc] ;  /* 0x0000030000047ab9 */ /* 0x000fe20000000800 */
[----:B------:R-:W1:Y:S01]  /*12a00*/  S2R R4, SR_TID.X ;  /* 0x0000000000047919 */ /* 0x000e620000002100 */
[----:B------:R-:W-:Y:S01]  /*12a10*/  UIADD3 UR16, UR5, -0x1, URZ ;  /* 0xffffffff05107890 */ /* 0x000fe2000fffe03f */
[----:B------:R-:W-:Y:S01]  /*12a20*/  BSSY B0, `(.L_x_481) ;  /* 0x00000cf000007945 */ /* 0x000fe20003800000 */
[----:B------:R-:W-:Y:S01]  /*12a30*/  ULDC UR6, c[0x0][0x658] ;  /* 0x0001960000067ab9 */ /* 0x000fe20000000800 */
[----:B------:R-:W-:Y:S01]  /*12a40*/  ULDC UR5, c[0x0][0x10] ;  /* 0x0000040000057ab9 */ /* 0x000fe20000000800 */
[----:B------:R-:W-:Y:S01]  /*12a50*/  UMOV UR7, 0xffffffff ;  /* 0xffffffff00077882 */ /* 0x000fe20000000000 */
[----:B------:R-:W-:Y:S01]  /*12a60*/  UMOV UR8, 0x1 ;  /* 0x0000000100087882 */ /* 0x000fe20000000000 */
[----:B------:R-:W-:Y:S01]  /*12a70*/  UIMAD.WIDE.U32 UR4, UR4, UR5, URZ ;  /* 0x00000005040472a5 */ /* 0x000fe2000f8e003f */
[----:B------:R-:W-:Y:S01]  /*12a80*/  IMAD.MOV.U32 R10, RZ, RZ, 0x1 ;  /* 0x00000001ff0a7424 */ /* 0x000fe200078e00ff */
[----:B------:R-:W-:Y:S01]  /*12a90*/  USHF.L.U32 UR7, UR7, UR6, URZ ;  /* 0x0000000607077299 */ /* 0x000fe2000800063f */
[----:B------:R-:W-:Y:S01]  /*12aa0*/  IMAD.MOV.U32 R8, RZ, RZ, 0x1 ;  /* 0x00000001ff087424 */ /* 0x000fe200078e00ff */
[----:B------:R-:W-:-:S02]  /*12ab0*/  USHF.L.U32 UR18, UR8, UR6, URZ ;  /* 0x0000000608127299 */ /* 0x000fc4000800063f */
[----:B------:R-:W-:Y:S01]  /*12ac0*/  ULOP3.LUT UR17, URZ, UR7, URZ, 0x33, !UPT ;  /* 0x000000073f117292 */ /* 0x000fe2000f8e333f */
[----:B------:R-:W-:Y:S01]  /*12ad0*/  ULDC UR6, c[0x0][0x14] ;  /* 0x0000050000067ab9 */ /* 0x000fe20000000800 */
[----:B------:R-:W-:Y:S01]  /*12ae0*/  ULDC.64 UR22, c[0x0][0x198] ;  /* 0x0000660000167ab9 */ /* 0x000fe20000000a00 */
[----:B------:R-:W-:Y:S02]  /*12af0*/  UIMAD.WIDE.U32 UR20, UR4, UR6, URZ ;  /* 0x00000006041472a5 */ /* 0x000fe4000f8e003f */
[----:B------:R-:W-:Y:S01]  /*12b00*/  UIMAD UR13, UR5, UR6, URZ ;  /* 0x00000006050d72a4 */ /* 0x000fe2000f8e023f */
[----:B0-----:R-:W-:-:S03]  /*12b10*/  VIADD R0, R0, 0x1f ;  /* 0x0000001f00007836 */ /* 0x001fc60000000000 */
[----:B------:R-:W-:Y:S02]  /*12b20*/  UIADD3 UR13, UR21, UR13, URZ ;  /* 0x0000000d150d7290 */ /* 0x000fe4000fffe03f */
[----:B------:R-:W-:-:S04]  /*12b30*/  SHF.R.S32.HI R3, RZ, 0x1f, R0 ;  /* 0x0000001fff037819 */ /* 0x000fc80000011400 */
[----:B------:R-:W-:Y:S01]  /*12b40*/  LEA.HI R3, R3, R0, RZ, 0x5 ;  /* 0x0000000003037211 */ /* 0x000fe200078f28ff */
[----:B------:R-:W-:Y:S01]  /*12b50*/  IMAD.MOV.U32 R0, RZ, RZ, RZ ;  /* 0x000000ffff007224 */ /* 0x000fe200078e00ff */
[C---:B-1----:R-:W-:Y:S02]  /*12b60*/  LOP3.LUT P2, RZ, R4.reuse, 0x7f, RZ, 0xc0, !PT ;  /* 0x0000007f04ff7812 */ /* 0x042fe4000784c0ff */
[----:B------:R-:W-:Y:S02]  /*12b70*/  SHF.R.S32.HI R11, RZ, 0x5, R3 ;  /* 0x00000005ff0b7819 */ /* 0x000fe40000011403 */
[----:B------:R-:W-:-:S03]  /*12b80*/  LOP3.LUT P0, RZ, R4, 0x1f, RZ, 0xc0, !PT ;  /* 0x0000001f04ff7812 */ /* 0x000fc6000780c0ff */
[----:B------:R-:W-:Y:S01]  /*12b90*/  VIADD R9, R11, 0x1 ;  /* 0x000000010b097836 */ /* 0x000fe20000000000 */
[----:B------:R-:W-:Y:S02]  /*12ba0*/  PLOP3.LUT P0, PT, P0, P2, PT, 0x8a, 0x0 ;  /* 0x000000000000781c */ /* 0x000fe40000705172 */
[----:B--2---:R-:W-:-:S11]  /*12bb0*/  LOP3.LUT R13, R2, 0x2, RZ, 0xfc, !PT ;  /* 0x00000002020d7812 */ /* 0x004fd600078efcff */
.L_x_493:
[----:B------:R-:W-:-:S03]  /*12bc0*/  UMOV UR4, 0xffffffff ;  /* 0xffffffff00047882 */ /* 0x000fc60000000000 */
[----:B------:R-:W-:Y:S05]  /*12bd0*/  BRA.DIV UR4, `(.L_x_482) ;  /* 0x0000001204507947 */ /* 0x000fea000b800000 */
[----:B------:R-:W-:-:S13]  /*12be0*/  ELECT P6, URZ, PT ;  /* 0x00000000003f782f */ /* 0x000fda00038c0000 */
.L_x_508:
[----:B------:R-:W0:Y:S01]  /*12bf0*/  LDC R2, c[0x0][0x28c] ;  /* 0x0000a300ff027b82 */ /* 0x000e220000000800 */
[----:B------:R-:W-:Y:S01]  /*12c00*/  BSSY B1, `(.L_x_483) ;  /* 0x0000037000017945 */ /* 0x000fe20003800000 */
[----:B0-----:R-:W-:-:S13]  /*12c10*/  ISETP.LT.OR P6, PT, R2, 0x1, !P6 ;  /* 0x000000010200780c */ /* 0x001fda00077c1670 */
[----:B------:R-:W-:Y:S05]  /*12c20*/  @P6 BRA `(.L_x_484) ;  /* 0x0000000000d06947 */ /* 0x000fea0003800000 */
[----:B------:R-:W-:Y:S02]  /*12c30*/  IMAD R14, R12, 0xe0, RZ ;  /* 0x000000e00c0e7824 */ /* 0x000fe400078e02ff */
[----:B------:R-:W-:Y:S02]  /*12c40*/  IMAD R15, R7, 0xc0, RZ ;  /* 0x000000c0070f7824 */ /* 0x000fe400078e02ff */
[----:B------:R-:W-:Y:S02]  /*12c50*/  IMAD.MOV.U32 R16, RZ, RZ, RZ ;  /* 0x000000ffff107224 */ /* 0x000fe400078e00ff */
[----:B------:R-:W-:Y:S02]  /*12c60*/  IMAD.MOV.U32 R2, RZ, RZ, R9 ;  /* 0x000000ffff027224 */ /* 0x000fe400078e0009 */
[----:B------:R-:W-:Y:S02]  /*12c70*/  IMAD.MOV.U32 R3, RZ, RZ, R8 ;  /* 0x000000ffff037224 */ /* 0x000fe400078e0008 */
[----:B------:R-:W-:-:S07]  /*12c80*/  IMAD.MOV.U32 R4, RZ, RZ, R0 ;  /* 0x000000ffff047224 */ /* 0x000fce00078e0000 */
.L_x_488:
[----:B------:R-:W0:Y:S01]  /*12c90*/  S2R R12, SR_CgaCtaId ;  /* 0x00000000000c7919 */ /* 0x000e220000008800 */
[----:B------:R-:W-:Y:S01]  /*12ca0*/  MOV R5, 0x400 ;  /* 0x0000040000057802 */ /* 0x000fe20000000f00 */
[----:B------:R-:W1:Y:S03]  /*12cb0*/  @!P2 LDC R7, c[0x0][0x500] ;  /* 0x00014000ff07ab82 */ /* 0x000e660000000800 */
[----:B0-----:R-:W-:Y:S02]  /*12cc0*/  LEA R17, R12, R5, 0x18 ;  /* 0x000000050c117211 */ /* 0x001fe400078ec0ff */
[----:B------:R-:W-:-:S03]  /*12cd0*/  SHF.L.U32 R5, R3, 0x1f, RZ ;  /* 0x0000001f03057819 */ /* 0x000fc600000006ff */
[----:B------:R-:W-:-:S04]  /*12ce0*/  IMAD R12, R4, 0x8, R17 ;  /* 0x00000008040c7824 */ /* 0x000fc800078e0211 */
[----:B------:R-:W0:Y:S02]  /*12cf0*/  SYNCS.PHASECHK.TRANS64.TRYWAIT P1, [R12+URZ+0x40], R5 ;  /* 0x000040050c0075a7 */ /* 0x000e24000802017f */
[----:B01----:R-:W-:Y:S05]  /*12d00*/  @!P1 BRA `(.L_x_485) ;  /* 0x0000001000249947 */ /* 0x003fea0003800000 */
.L_x_509:
[----:B0-----:R-:W-:Y:S01]  /*12d10*/  PRMT R5, R13, 0x9910, RZ ;  /* 0x000099100d057816 */ /* 0x001fe200000000ff */
[----:B------:R0:W-:Y:S03]  /*12d20*/  @!P2 SYNCS.ARRIVE.TRANS64 RZ, [R12+URZ], R7 ;  /* 0x000000070cffa9a7 */ /* 0x0001e6000800003f */
[----:B------:R-:W-:-:S13]  /*12d30*/  ISETP.NE.AND P1, PT, R5, 0x2, PT ;  /* 0x000000020500780c */ /* 0x000fda0003f25270 */
[----:B0-----:R-:W-:Y:S05]  /*12d40*/  @P1 BRA `(.L_x_486) ;  /* 0x0000000000041947 */ /* 0x001fea0003800000 */
[----:B------:R-:W-:Y:S01]  /*12d50*/  BPT.TRAP 0x1 ;  /* 0x000000040000795c */ /* 0x000fe20000300000 */
.L_x_486:
[----:B------:R-:W-:Y:S05]  /*12d60*/  @P0 BRA `(.L_x_487) ;  /* 0x0000000000040947 */ /* 0x000fea0003800000 */
[----:B------:R-:W-:Y:S01]  /*12d70*/  BPT.TRAP 0x1 ;  /* 0x000000040000795c */ /* 0x000fe20000300000 */
.L_x_487:
[--C-:B------:R-:W-:Y:S01]  /*12d80*/  IMAD R5, R4, 0x3000, R17.reuse ;  /* 0x0000300004057824 */ /* 0x100fe200078e0211 */
[----:B------:R-:W-:Y:S01]  /*12d90*/  R2UR UR9, R12 ;  /* 0x000000000c0972ca */ /* 0x000fe200000e0000 */
[----:B------:R-:W-:Y:S01]  /*12da0*/  IMAD R17, R4, 0x3800, R17 ;  /* 0x0000380004117824 */ /* 0x000fe200078e0211 */
[----:B------:R-:W-:Y:S01]  /*12db0*/  UIADD3 UR4, UP0, UR22, 0xf0, URZ ;  /* 0x000000f016047890 */ /* 0x000fe2000ff1e03f */
[----:B------:R-:W-:Y:S01]  /*12dc0*/  VIADD R2, R2, 0xffffffff ;  /* 0xffffffff02027836 */ /* 0x000fe20000000000 */
[----:B------:R-:W-:Y:S01]  /*12dd0*/  R2UR UR5, R5 ;  /* 0x00000000050572ca */ /* 0x000fe200000e0000 */
[----:B------:R-:W-:Y:S01]  /*12de0*/  UIADD3 UR24, UP1, UR22, 0x1f0, URZ ;  /* 0x000001f016187890 */ /* 0x000fe2000ff3e03f */
[----:B------:R-:W-:Y:S01]  /*12df0*/  R2UR UR8, R17 ;  /* 0x00000000110872ca */ /* 0x000fe200000e0000 */
[----:B------:R-:W-:Y:S01]  /*12e00*/  VIADD R4, R4, 0x1 ;  /* 0x0000000104047836 */ /* 0x000fe20000000000 */
[----:B------:R-:W-:Y:S01]  /*12e10*/  R2UR UR11, R15 ;  /* 0x000000000f0b72ca */ /* 0x000fe200000e0000 */
[----:B------:R-:W-:Y:S01]  /*12e20*/  UIADD3.X UR25, URZ, UR23, URZ, UP1, !UPT ;  /* 0x000000173f197290 */ /* 0x000fe20008ffe43f */
[----:B------:R-:W-:Y:S01]  /*12e30*/  R2UR UR10, R16 ;  /* 0x00000000100a72ca */ /* 0x000fe200000e0000 */
[----:B------:R-:W-:Y:S01]  /*12e40*/  UMOV UR6, 0x0 ;  /* 0x0000000000067882 */ /* 0x000fe20000000000 */
[----:B------:R-:W-:Y:S01]  /*12e50*/  R2UR UR12, R6 ;  /* 0x00000000060c72ca */ /* 0x000fe200000e0000 */
[----:B------:R-:W-:Y:S01]  /*12e60*/  UMOV UR7, 0x10000000 ;  /* 0x1000000000077882 */ /* 0x000fe20000000000 */
[----:B------:R-:W-:Y:S01]  /*12e70*/  R2UR UR19, R14 ;  /* 0x000000000e1372ca */ /* 0x000fe200000e0000 */
[----:B------:R-:W-:Y:S01]  /*12e80*/  VIADD R16, R16, 0x20 ;  /* 0x0000002010107836 */ /* 0x000fe20000000000 */
[----:B------:R-:W-:Y:S01]  /*12e90*/  ISETP.GT.AND P3, PT, R2, 0x1, PT ;  /* 0x000000010200780c */ /* 0x000fe20003f64270 */
[----:B------:R-:W-:Y:S01]  /*12ea0*/  UIADD3 UR14, UR5, 0x180, URZ ;  /* 0x00000180050e7890 */ /* 0x000fe2000fffe03f */
[----:B------:R-:W-:Y:S01]  /*12eb0*/  ISETP.NE.AND P1, PT, R4, 0x8, PT ;  /* 0x000000080400780c */ /* 0x000fe20003f25270 */
[----:B------:R-:W-:-:S02]  /*12ec0*/  UIADD3.X UR5, URZ, UR23, URZ, UP0, !UPT ;  /* 0x000000173f057290 */ /* 0x000fc400087fe43f */
[----:B------:R-:W-:Y:S01]  /*12ed0*/  UIADD3 UR15, UR8, 0x18180, URZ ;  /* 0x00018180080f7890 */ /* 0x000fe2000fffe03f */
[----:B------:R-:W-:Y:S02]  /*12ee0*/  SEL R12, RZ, 0x1, P1 ;  /* 0x00000001ff0c7807 */ /* 0x000fe40000800000 */
[----:B------:R-:W-:Y:S01]  /*12ef0*/  UMOV UR8, UR14 ;  /* 0x0000000e00087c82 */ /* 0x000fe20008000000 */
[----:B------:R-:W-:Y:S02]  /*12f00*/  SEL R4, R4, RZ, P1 ;  /* 0x000000ff04047207 */ /* 0x000fe40000800000 */
[----:B------:R-:W-:Y:S01]  /*12f10*/  LOP3.LUT R3, R3, R12, RZ, 0x3c, !PT ;  /* 0x0000000c03037212 */ /* 0x000fe200078e3cff */
[----:B------:R0:W-:Y:S02]  /*12f20*/  UTMALDG.3D [UR8], [UR4], desc[UR6] ;  /* 0x00000608040075b4 */ /* 0x0001e40008011000 */
[----:B0-----:R-:W-:Y:S01]  /*12f30*/  UMOV UR8, UR15 ;  /* 0x0000000f00087c82 */ /* 0x001fe20008000000 */
[----:B------:R-:W-:-:S02]  /*12f40*/  UMOV UR11, UR19 ;  /* 0x00000013000b7c82 */ /* 0x000fc40008000000 */
[----:B------:R0:W-:Y:S02]  /*12f50*/  UTMALDG.3D [UR8], [UR24], desc[UR6] ;  /* 0x00000608180075b4 */ /* 0x0001e40008011000 */
[----:B0-----:R-:W-:Y:S05]  /*12f60*/  @P3 BRA `(.L_x_488) ;  /* 0xfffffffc00483947 */ /* 0x001fea000383ffff */
.L_x_484:
[----:B------:R-:W-:Y:S05]  /*12f70*/  BSYNC B1 ;  /* 0x0000000000017941 */ /* 0x000fea0003800000 */
.L_x_483:
[----:B------:R-:W2:Y:S01]  /*12f80*/  LDL.LU R18, [R1+0x88] ;  /* 0x0000880001127983 */ /* 0x000ea20000300800 */
[----:B------:R-:W-:Y:S01]  /*12f90*/  LOP3.LUT P3, RZ, R10, 0xff, RZ, 0xc0, !PT ;  /* 0x000000ff0aff7812 */ /* 0x000fe2000786c0ff */
[C---:B------:R-:W-:Y:S01]  /*12fa0*/  IMAD.IADD R0, R11.reuse, 0x1, R0 ;  /* 0x000000010b007824 */ /* 0x040fe200078e0200 */
[----:B------:R-:W-:Y:S01]  /*12fb0*/  ULDC.64 UR4, c[0x0][0x650] ;  /* 0x0001940000047ab9 */ /* 0x000fe20000000a00 */
[----:B------:R-:W3:Y:S01]  /*12fc0*/  LDL.LU R17, [R1+0x8c] ;  /* 0x00008c0001117983 */ /* 0x000ee20000300800 */
[----:B------:R-:W-:Y:S01]  /*12fd0*/  BSSY B1, `(.L_x_489) ;  /* 0x0000071000017945 */ /* 0x000fe20003800000 */
[----:B------:R-:W-:Y:S01]  /*12fe0*/  IMAD.MOV.U32 R7, RZ, RZ, -0x1 ;  /* 0xffffffffff077424 */ /* 0x000fe200078e00ff */
[----:B------:R-:W-:Y:S01]  /*12ff0*/  ISETP.GT.U32.AND P1, PT, R0, 0x7, PT ;  /* 0x000000070000780c */ /* 0x000fe20003f24070 */
[----:B------:R-:W-:Y:S01]  /*13000*/  IMAD.MOV.U32 R12, RZ, RZ, -0x1 ;  /* 0xffffffffff0c7424 */ /* 0x000fe200078e00ff */
[----:B------:R-:W-:Y:S01]  /*13010*/  SHF.R.U32.HI R2, RZ, 0x3, R0 ;  /* 0x00000003ff027819 */ /* 0x000fe20000011600 */
[----:B------:R-:W-:Y:S01]  /*13020*/  IMAD.MOV.U32 R6, RZ, RZ, -0x1 ;  /* 0xffffffffff067424 */ /* 0x000fe200078e00ff */
[----:B------:R-:W-:-:S02]  /*13030*/  ISETP.LT.U32.AND P1, PT, R11, 0x8, P1 ;  /* 0x000000080b00780c */ /* 0x000fc40000f21070 */
[----:B------:R-:W-:Y:S01]  /*13040*/  LOP3.LUT R2, R2, 0x1, RZ, 0xc0, !PT ;  /* 0x0000000102027812 */ /* 0x000fe200078ec0ff */
[----:B------:R-:W0:Y:S01]  /*13050*/  @P3 S2R R4, SR_CgaCtaId ;  /* 0x0000000000043919 */ /* 0x000e220000008800 */
[----:B------:R-:W-:Y:S02]  /*13060*/  @P3 MOV R3, 0x400 ;  /* 0x0000040000033802 */ /* 0x000fe40000000f00 */
[----:B------:R-:W-:Y:S02]  /*13070*/  LOP3.LUT R0, R0, 0x7, RZ, 0xc0, !PT ;  /* 0x0000000700007812 */ /* 0x000fe400078ec0ff */
[----:B------:R-:W-:Y:S02]  /*13080*/  PRMT R10, RZ, 0x7610, R10 ;  /* 0x00007610ff0a7816 */ /* 0x000fe4000000000a */
[----:B0-----:R-:W-:-:S04]  /*13090*/  @P3 LEA R3, R4, R3, 0x18 ;  /* 0x0000000304033211 */ /* 0x001fc800078ec0ff */
[----:B------:R0:W-:Y:S01]  /*130a0*/  @P3 SYNCS.ARRIVE.TRANS64.A1T0 RZ, [R3+URZ+0x98], RZ ;  /* 0x000098ff03ff39a7 */ /* 0x0001e2000810003f */
[----:B------:R-:W-:-:S04]  /*130b0*/  ISETP.NE.U32.AND P3, PT, R2, 0x1, PT ;  /* 0x000000010200780c */ /* 0x000fc80003f65070 */
[----:B------:R-:W-:Y:S02]  /*130c0*/  ISETP.GT.U32.AND P3, PT, R11, 0x7, !P3 ;  /* 0x000000070b00780c */ /* 0x000fe40005f64070 */
[----:B0-----:R-:W-:Y:S02]  /*130d0*/  SEL R3, RZ, 0x1, !P1 ;  /* 0x00000001ff037807 */ /* 0x001fe40004800000 */
[----:B------:R-:W-:-:S04]  /*130e0*/  SEL R2, RZ, 0x1, !P3 ;  /* 0x00000001ff027807 */ /* 0x000fc80005800000 */
[----:B------:R-:W-:Y:S02]  /*130f0*/  LOP3.LUT R8, R2, R8, R3, 0x96, !PT ;  /* 0x0000000802087212 */ /* 0x000fe400078e9603 */
[----:B------:R-:W-:Y:S02]  /*13100*/  PRMT R2, RZ, 0x7610, R2 ;  /* 0x00007610ff027816 */ /* 0x000fe40000000002 */
[----:B---3--:R-:W-:-:S04]  /*13110*/  IADD3 R17, P4, R17, UR20, RZ ;  /* 0x0000001411117c10 */ /* 0x008fc8000ff9e0ff */
[----:B--2---:R-:W-:Y:S01]  /*13120*/  IADD3.X R18, R18, UR13, RZ, P4, !PT ;  /* 0x0000000d12127c10 */ /* 0x004fe2000a7fe4ff */
[----:B------:R0:W-:Y:S01]  /*13130*/  STL [R1+0x8c], R17 ;  /* 0x00008c1101007387 */ /* 0x0001e20000100800 */
[----:B------:R-:W-:-:S03]  /*13140*/  ISETP.GE.U32.AND P4, PT, R17, UR4, PT ;  /* 0x0000000411007c0c */ /* 0x000fc6000bf86070 */
[----:B------:R0:W-:Y:S01]  /*13150*/  STL [R1+0x88], R18 ;  /* 0x0000881201007387 */ /* 0x0001e20000100800 */
[----:B------:R-:W-:-:S13]  /*13160*/  ISETP.GE.U32.AND.EX P1, PT, R18, UR5, PT, P4 ;  /* 0x0000000512007c0c */ /* 0x000fda000bf26140 */
[----:B0-----:R-:W-:Y:S05]  /*13170*/  @P1 BRA `(.L_x_490) ;  /* 0x0000000400581947 */ /* 0x001fea0003800000 */
[----:B------:R-:W-:Y:S01]  /*13180*/  ULDC.64 UR4, c[0x0][0x628] ;  /* 0x00018a0000047ab9 */ /* 0x000fe20000000a00 */
[----:B------:R-:W0:Y:S01]  /*13190*/  S2R R14, SR_CTAID.X ;  /* 0x00000000000e7919 */ /* 0x000e220000002500 */
[----:B------:R-:W-:Y:S01]  /*131a0*/  ISETP.NE.U32.AND P1, PT, RZ, UR4, PT ;  /* 0x00000004ff007c0c */ /* 0x000fe2000bf25070 */
[----:B------:R-:W-:Y:S01]  /*131b0*/  ULDC UR7, c[0x0][0x630] ;  /* 0x00018c0000077ab9 */ /* 0x000fe20000000800 */
[----:B------:R-:W-:Y:S01]  /*131c0*/  IMAD.MOV.U32 R2, RZ, RZ, R17 ;  /* 0x000000ffff027224 */ /* 0x000fe200078e0011 */
[----:B------:R-:W1:Y:S01]  /*131d0*/  S2R R12, SR_CTAID.Y ;  /* 0x00000000000c7919 */ /* 0x000e620000002600 */
[----:B------:R-:W-:Y:S01]  /*131e0*/  ISETP.NE.AND.EX P1, PT, RZ, UR5, PT, P1 ;  /* 0x00000005ff007c0c */ /* 0x000fe2000bf25310 */
[----:B------:R-:W-:-:S12]  /*131f0*/  IMAD.MOV.U32 R3, RZ, RZ, R18 ;  /* 0x000000ffff037224 */ /* 0x000fd800078e0012 */
[----:B------:R-:W-:Y:S05]  /*13200*/  @!P1 BRA `(.L_x_491) ;  /* 0x0000000000289947 */ /* 0x000fea0003800000 */
[----:B------:R-:W-:Y:S02]  /*13210*/  ULDC UR6, c[0x0][0x634] ;  /* 0x00018d0000067ab9 */ /* 0x000fe40000000800 */
[----:B------:R-:W-:-:S05]  /*13220*/  IADD3 R7, P1, R17, UR6, RZ ;  /* 0x0000000611077c10 */ /* 0x000fca000ff3e0ff */
[----:B------:R-:W-:-:S04]  /*13230*/  IMAD.X R15, RZ, RZ, R18, P1 ;  /* 0x000000ffff0f7224 */ /* 0x000fc800008e0612 */
[----:B------:R-:W-:-:S04]  /*13240*/  IMAD.WIDE.U32 R4, R15, UR4, RZ ;  /* 0x000000040f047c25 */ /* 0x000fc8000f8e00ff */
[----:B------:R-:W-:-:S04]  /*13250*/  IMAD.WIDE.U32 R4, P1, R7, UR5, R4 ;  /* 0x0000000507047c25 */ /* 0x000fc8000f820004 */
[----:B------:R-:W-:-:S04]  /*13260*/  IMAD.WIDE.U32 R6, R7, UR4, RZ ;  /* 0x0000000407067c25 */ /* 0x000fc8000f8e00ff */
[----:B------:R-:W-:Y:S01]  /*13270*/  IMAD.X R3, RZ, RZ, RZ, P1 ;  /* 0x000000ffff037224 */ /* 0x000fe200008e06ff */
[----:B------:R-:W-:Y:S01]  /*13280*/  IADD3 RZ, P1, R7, R4, RZ ;  /* 0x0000000407ff7210 */ /* 0x000fe20007f3e0ff */
[----:B------:R-:W-:-:S04]  /*13290*/  IMAD.MOV.U32 R2, RZ, RZ, R5 ;  /* 0x000000ffff027224 */ /* 0x000fc800078e0005 */
[----:B------:R-:W-:-:S08]  /*132a0*/  IMAD.WIDE.U32.X R2, R15, UR5, R2, P1 ;  /* 0x000000050f027c25 */ /* 0x000fd000088e0402 */
.L_x_491:
[--C-:B------:R-:W-:Y:S01]  /*132b0*/  SHF.R.U64 R6, R2, UR7, R3.reuse ;  /* 0x0000000702067c19 */ /* 0x100fe20008001203 */
[----:B------:R-:W-:Y:S01]  /*132c0*/  ULDC.64 UR4, c[0x0][0x620] ;  /* 0x0001880000047ab9 */ /* 0x000fe20000000a00 */
[----:B------:R-:W-:Y:S01]  /*132d0*/  SHF.R.U32.HI R2, RZ, UR7, R3 ;  /* 0x00000007ff027c19 */ /* 0x000fe20008011603 */
[----:B------:R-:W-:Y:S01]  /*132e0*/  IMAD.MOV.U32 R3, RZ, RZ, R18 ;  /* 0x000000ffff037224 */ /* 0x000fe200078e0012 */
[----:B------:R-:W-:Y:S01]  /*132f0*/  IADD3 R5, P1, RZ, -R6, RZ ;  /* 0x80000006ff057210 */ /* 0x000fe20007f3e0ff */
[----:B------:R-:W2:Y:S01]  /*13300*/  LDC R21, c[0x0][0x144] ;  /* 0x00005100ff157b82 */ /* 0x000ea20000000800 */
[----:B0-----:R-:W-:Y:S01]  /*13310*/  I2FP.F32.U32 R7, R14 ;  /* 0x0000000e00077245 */ /* 0x001fe20000201000 */
[----:B------:R-:W-:Y:S01]  /*13320*/  ULDC.64 UR8, c[0x0][0x640] ;  /* 0x0001900000087ab9 */ /* 0x000fe20000000a00 */
[----:B------:R-:W-:Y:S01]  /*13330*/  ULDC UR6, c[0x0][0x608] ;  /* 0x0001820000067ab9 */ /* 0x000fe20000000800 */
[----:B------:R-:W-:Y:S01]  /*13340*/  IMAD.X R2, RZ, RZ, ~R2, P1 ;  /* 0x000000ffff027224 */ /* 0x000fe200008e0e02 */
[----:B------:R-:W-:-:S03]  /*13350*/  ISETP.NE.U32.AND P1, PT, RZ, UR8, PT ;  /* 0x00000008ff007c0c */ /* 0x000fc6000bf25070 */
[----:B------:R-:W-:Y:S01]  /*13360*/  IMAD R4, R2, UR4, RZ ;  /* 0x0000000402047c24 */ /* 0x000fe2000f8e02ff */
[----:B------:R-:W-:Y:S01]  /*13370*/  ISETP.NE.AND.EX P1, PT, RZ, UR9, PT, P1 ;  /* 0x00000009ff007c0c */ /* 0x000fe2000bf25310 */
[----:B------:R-:W-:Y:S02]  /*13380*/  IMAD.MOV.U32 R2, RZ, RZ, R17 ;  /* 0x000000ffff027224 */ /* 0x000fe400078e0011 */
[----:B------:R-:W0:Y:S02]  /*13390*/  LDC R17, c[0x0][0x148] ;  /* 0x00005200ff117b82 */ /* 0x000e240000000800 */
[----:B------:R-:W-:Y:S01]  /*133a0*/  IMAD.WIDE.U32 R2, R5, UR4, R2 ;  /* 0x0000000405027c25 */ /* 0x000fe2000f8e0002 */
[----:B------:R-:W-:-:S03]  /*133b0*/  ULDC UR4, c[0x0][0x150] ;  /* 0x0000540000047ab9 */ /* 0x000fc60000000800 */
[----:B------:R-:W-:Y:S02]  /*133c0*/  IMAD R5, R5, UR5, R4 ;  /* 0x0000000505057c24 */ /* 0x000fe4000f8e0204 */
[----:B------:R-:W-:Y:S01]  /*133d0*/  FMUL R4, R7, UR4 ;  /* 0x0000000407047c20 */ /* 0x000fe20008400000 */
[----:B------:R-:W-:Y:S01]  /*133e0*/  ULDC UR4, c[0x0][0x618] ;  /* 0x0001860000047ab9 */ /* 0x000fe20000000800 */
[----:B------:R-:W-:Y:S01]  /*133f0*/  ULDC UR5, c[0x0][0x154] ;  /* 0x0000550000057ab9 */ /* 0x000fe20000000800 */
[----:B------:R-:W-:-:S03]  /*13400*/  IMAD.IADD R3, R3, 0x1, R5 ;  /* 0x0000000103037824 */ /* 0x000fc600078e0205 */
[----:B------:R-:W3:Y:S02]  /*13410*/  F2I.U32.TRUNC.NTZ R4, R4 ;  /* 0x0000000400047305 */ /* 0x000ee4000020f000 */
[----:B------:R-:W-:Y:S02]  /*13420*/  SHF.R.U64 R7, R2, UR4, R3 ;  /* 0x0000000402077c19 */ /* 0x000fe40008001203 */
[----:B-1----:R-:W-:-:S05]  /*13430*/  I2FP.F32.U32 R2, R12 ;  /* 0x0000000c00027245 */ /* 0x002fca0000201000 */
[----:B------:R-:W-:Y:S01]  /*13440*/  FMUL R18, R2, UR5 ;  /* 0x0000000502127c20 */ /* 0x000fe20008400000 */
[----:B------:R-:W-:Y:S01]  /*13450*/  SHF.R.U32.HI R2, RZ, UR4, R3 ;  /* 0x00000004ff027c19 */ /* 0x000fe20008011603 */
[----:B------:R-:W-:-:S03]  /*13460*/  ULDC UR4, c[0x0][0x658] ;  /* 0x0001960000047ab9 */ /* 0x000fc60000000800 */
[--C-:B------:R-:W-:Y:S01]  /*13470*/  SHF.R.U64 R16, R7, UR6, R2.reuse ;  /* 0x0000000607107c19 */ /* 0x100fe20008001202 */
[----:B------:R-:W1:Y:S01]  /*13480*/  F2I.U32.TRUNC.NTZ R18, R18 ;  /* 0x0000001200127305 */ /* 0x000e62000020f000 */
[----:B------:R-:W-:Y:S01]  /*13490*/  SHF.R.U32.HI R3, RZ, UR6, R2 ;  /* 0x00000006ff037c19 */ /* 0x000fe20008011602 */
[----:B---3--:R-:W-:-:S03]  /*134a0*/  IMAD.MOV R4, RZ, RZ, -R4 ;  /* 0x000000ffff047224 */ /* 0x008fc600078e0a04 */
[--C-:B------:R-:W-:Y:S01]  /*134b0*/  SHF.R.U64 R15, R16, UR4, R3.reuse ;  /* 0x00000004100f7c19 */ /* 0x100fe20008001203 */
[----:B--2---:R-:W-:Y:S01]  /*134c0*/  IMAD R14, R21, R4, R14 ;  /* 0x00000004150e7224 */ /* 0x004fe200078e020e */
[----:B------:R-:W-:-:S03]  /*134d0*/  SHF.R.U32.HI R19, RZ, UR4, R3 ;  /* 0x00000004ff137c19 */ /* 0x000fc60008011603 */
[----:B------:R-:W-:Y:S02]  /*134e0*/  IMAD.MOV.U32 R2, RZ, RZ, R15 ;  /* 0x000000ffff027224 */ /* 0x000fe400078e000f */
[----:B------:R-:W-:Y:S01]  /*134f0*/  IMAD.MOV.U32 R3, RZ, RZ, R19 ;  /* 0x000000ffff037224 */ /* 0x000fe200078e0013 */
[----:B------:R-:W-:Y:S06]  /*13500*/  @!P1 BRA `(.L_x_492) ;  /* 0x0000000000289947 */ /* 0x000fec0003800000 */
[----:B------:R-:W-:Y:S02]  /*13510*/  ULDC UR4, c[0x0][0x64c] ;  /* 0x0001930000047ab9 */ /* 0x000fe40000000800 */
[----:B------:R-:W-:-:S05]  /*13520*/  IADD3 R3, P1, R15, UR4, RZ ;  /* 0x000000040f037c10 */ /* 0x000fca000ff3e0ff */
[----:B------:R-:W-:-:S04]  /*13530*/  IMAD.X R19, RZ, RZ, R19, P1 ;  /* 0x000000ffff137224 */ /* 0x000fc800008e0613 */
[----:B------:R-:W-:-:S04]  /*13540*/  IMAD.WIDE.U32 R4, R19, UR8, RZ ;  /* 0x0000000813047c25 */ /* 0x000fc8000f8e00ff */
[----:B------:R-:W-:-:S04]  /*13550*/  IMAD.WIDE.U32 R4, P1, R3, UR9, R4 ;  /* 0x0000000903047c25 */ /* 0x000fc8000f820004 */
[----:B------:R-:W-:-:S04]  /*13560*/  IMAD.WIDE.U32 R2, R3, UR8, RZ ;  /* 0x0000000803027c25 */ /* 0x000fc8000f8e00ff */
[----:B------:R-:W-:Y:S01]  /*13570*/  IMAD.MOV.U32 R2, RZ, RZ, R5 ;  /* 0x000000ffff027224 */ /* 0x000fe200078e0005 */
[----:B------:R-:W-:Y:S01]  /*13580*/  IADD3 RZ, P3, R3, R4, RZ ;  /* 0x0000000403ff7210 */ /* 0x000fe20007f7e0ff */
[----:B------:R-:W-:-:S04]  /*13590*/  IMAD.X R3, RZ, RZ, RZ, P1 ;  /* 0x000000ffff037224 */ /* 0x000fc800008e06ff */
[----:B------:R-:W-:-:S08]  /*135a0*/  IMAD.WIDE.U32.X R2, R19, UR9, R2, P3 ;  /* 0x0000000913027c25 */ /* 0x000fd000098e0402 */
.L_x_492:
[----:B------:R-:W2:Y:S01]  /*135b0*/  LDC R4, c[0x0][0x65c] ;  /* 0x00019700ff047b82 */ /* 0x000ea20000000800 */
[----:B------:R-:W-:Y:S01]  /*135c0*/  ULDC UR4, c[0x0][0x648] ;  /* 0x0001920000047ab9 */ /* 0x000fe20000000800 */
[----:B------:R-:W-:Y:S01]  /*135d0*/  LOP3.LUT R16, R16, UR17, RZ, 0xc0, !PT ;  /* 0x0000001110107c12 */ /* 0x000fe2000f8ec0ff */
[----:B-1----:R-:W-:Y:S01]  /*135e0*/  IMAD.MOV R18, RZ, RZ, -R18 ;  /* 0x000000ffff127224 */ /* 0x002fe200078e0a12 */
[----:B------:R-:W-:Y:S01]  /*135f0*/  SHF.R.U64 R3, R2, UR4, R3 ;  /* 0x0000000402037c19 */ /* 0x000fe20008001203 */
[----:B------:R-:W-:Y:S01]  /*13600*/  ULDC UR4, c[0x0][0x638] ;  /* 0x00018e0000047ab9 */ /* 0x000fe20000000800 */
[----:B------:R-:W-:-:S03]  /*13610*/  ULDC UR5, c[0x0][0x610] ;  /* 0x0001840000057ab9 */ /* 0x000fc60000000800 */
[----:B------:R-:W-:Y:S02]  /*13620*/  IMAD.MOV R2, RZ, RZ, -R3 ;  /* 0x000000ffff027224 */ /* 0x000fe400078e0a03 */
[----:B------:R-:W-:Y:S02]  /*13630*/  IMAD R3, R3, UR18, R16 ;  /* 0x0000001203037c24 */ /* 0x000fe4000f8e0210 */
[----:B------:R-:W-:Y:S01]  /*13640*/  IMAD R15, R2, UR4, R15 ;  /* 0x00000004020f7c24 */ /* 0x000fe2000f8e020f */
[----:B------:R-:W-:Y:S01]  /*13650*/  ULDC UR4, c[0x0][0x600] ;  /* 0x0001800000047ab9 */ /* 0x000fe20000000800 */
[----:B------:R-:W-:Y:S01]  /*13660*/  IMAD.MOV.U32 R2, RZ, RZ, 0x1 ;  /* 0x00000001ff027424 */ /* 0x000fe200078e00ff */
[----:B--2---:R-:W-:Y:S02]  /*13670*/  ISETP.NE.AND P1, PT, R4, 0x1, PT ;  /* 0x000000010400780c */ /* 0x004fe40003f25270 */
[----:B------:R-:W-:-:S05]  /*13680*/  LOP3.LUT R4, R7, UR16, RZ, 0xc0, !PT ;  /* 0x0000001007047c12 */ /* 0x000fca000f8ec0ff */
[----:B------:R-:W-:-:S06]  /*13690*/  IMAD R15, R15, UR4, R4 ;  /* 0x000000040f0f7c24 */ /* 0x000fcc000f8e0204 */
[----:B0-----:R-:W-:-:S04]  /*136a0*/  @P1 IMAD R14, R17, R18, R12 ;  /* 0x00000012110e1224 */ /* 0x001fc800078e020c */
[----:B------:R-:W-:-:S05]  /*136b0*/  IMAD R14, R3, UR5, R14 ;  /* 0x00000005030e7c24 */ /* 0x000fca000f8e020e */
[----:B------:R-:W-:Y:S02]  /*136c0*/  SEL R12, R15, R14, !P1 ;  /* 0x0000000e0f0c7207 */ /* 0x000fe40004800000 */
[----:B------:R-:W-:-:S07]  /*136d0*/  SEL R7, R14, R15, !P1 ;  /* 0x0000000f0e077207 */ /* 0x000fce0004800000 */
.L_x_490:
[----:B------:R-:W-:Y:S05]  /*136e0*/  BSYNC B1 ;  /* 0x0000000000017941 */ /* 0x000fea0003800000 */
.L_x_489:
[----:B------:R-:W-:-:S13]  /*136f0*/  LOP3.LUT P1, RZ, R2, 0xff, RZ, 0xc0, !PT ;  /* 0x000000ff02ff7812 */ /* 0x000fda000782c0ff */
[----:B------:R-:W-:Y:S05]  /*13700*/  @P1 BRA `(.L_x_493) ;  /* 0xfffffff4002c1947 */ /* 0x000fea000383ffff */
[----:B------:R-:W-:Y:S05]  /*13710*/  BSYNC B0 ;  /* 0x0000000000007941 */ /* 0x000fea0003800000 */
.L_x_481:
[----:B------:R-:W-:-:S03]  /*13720*/  UMOV UR4, 0xffffffff ;  /* 0xffffffff00047882 */ /* 0x000fc60000000000 */
[----:B------:R-:W-:Y:S05]  /*13730*/  BRA.DIV UR4, `(.L_x_494) ;  /* 0x0000000604ac7947 */ /* 0x000fea000b800000 */
[----:B------:R-:W-:-:S13]  /*13740*/  ELECT P6, URZ, PT ;  /* 0x00000000003f782f */ /* 0x000fda00038c0000 */
.L_x_512:
[----:B------:R-:W-:Y:S04]  /*13750*/  BSSY B0, `(.L_x_495) ;  /* 0x0000050000007945 */ /* 0x000fe80003800000 */
[----:B------:R-:W-:Y:S05]  /*13760*/  @!P6 BRA `(.L_x_496) ;  /* 0x000000040038e947 */ /* 0x000fea0003800000 */
[----:B------:R-:W2:Y:S02]  /*13770*/  LDL.LU R2, [R1+0x80] ;  /* 0x0000800001027983 */ /* 0x000ea40000300800 */
[----:B--2---:R-:W-:-:S04]  /*13780*/  LOP3.LUT R2, R2, 0x2, RZ, 0xfc, !PT ;  /* 0x0000000202027812 */ /* 0x004fc800078efcff */
[----:B------:R-:W-:-:S13]  /*13790*/  ISETP.NE.AND P0, PT, R2, 0x3, PT ;  /* 0x000000030200780c */ /* 0x000fda0003f05270 */
[----:B------:R-:W-:Y:S05]  /*137a0*/  @!P0 BRA `(.L_x_497) ;  /* 0x0000000000048947 */ /* 0x000fea0003800000 */
[----:B------:R-:W-:Y:S01]  /*137b0*/  BPT.TRAP 0x1 ;  /* 0x000000040000795c */ /* 0x000fe20000300000 */
.L_x_497:
[----:B------:R-:W0:Y:S01]  /*137c0*/  S2R R3, SR_CgaCtaId ;  /* 0x0000000000037919 */ /* 0x000e220000008800 */
[----:B------:R-:W-:-:S04]  /*137d0*/  MOV R2, 0x400 ;  /* 0x0000040000027802 */ /* 0x000fc80000000f00 */
[----:B0-----:R-:W-:Y:S02]  /*137e0*/  LEA R3, R3, R2, 0x18 ;  /* 0x0000000203037211 */ /* 0x001fe400078ec0ff */
[----:B------:R-:W-:-:S03]  /*137f0*/  SHF.L.U32 R2, R8, 0x1f, RZ ;  /* 0x0000001f08027819 */ /* 0x000fc600000006ff */
[----:B------:R-:W-:-:S04]  /*13800*/  VIADD R3, R3, 0x40 ;  /* 0x0000004003037836 */ /* 0x000fc80000000000 */
[C---:B------:R-:W-:Y:S02]  /*13810*/  IMAD R7, R0.reuse, 0x8, R3 ;  /* 0x0000000800077824 */ /* 0x040fe400078e0203 */
[----:B------:R-:W-:Y:S02]  /*13820*/  VIADD R0, R0, 0x1 ;  /* 0x0000000100007836 */ /* 0x000fe40000000000 */
[----:B------:R-:W0:Y:S03]  /*13830*/  SYNCS.PHASECHK.TRANS64.TRYWAIT P0, [R7+URZ], R2 ;  /* 0x00000002070075a7 */ /* 0x000e26000800017f */
[----:B------:R-:W-:-:S04]  /*13840*/  ISETP.NE.AND P1, PT, R0, 0x8, PT ;  /* 0x000000080000780c */ /* 0x000fc80003f25270 */
[----:B------:R-:W-:Y:S02]  /*13850*/  SEL R5, RZ, 0x1, P1 ;  /* 0x00000001ff057807 */ /* 0x000fe40000800000 */
[----:B------:R-:W-:Y:S02]  /*13860*/  SEL R0, R0, RZ, P1 ;  /* 0x000000ff00007207 */ /* 0x000fe40000800000 */
[----:B------:R-:W-:-:S03]  /*13870*/  LOP3.LUT R5, R8, R5, RZ, 0x3c, !PT ;  /* 0x0000000508057212 */ /* 0x000fc600078e3cff */
[----:B------:R-:W-:Y:S01]  /*13880*/  IMAD R9, R0, 0x8, R3 ;  /* 0x0000000800097824 */ /* 0x000fe200078e0203 */
[----:B------:R-:W-:Y:S01]  /*13890*/  SHF.L.U32 R4, R5, 0x1f, RZ ;  /* 0x0000001f05047819 */ /* 0x000fe200000006ff */
[----:B0-----:R-:W-:Y:S06]  /*138a0*/  @!P0 BRA `(.L_x_498) ;  /* 0x0000000400708947 */ /* 0x001fec0003800000 */
.L_x_513:
[----:B------:R-:W1:Y:S01]  /*138b0*/  SYNCS.PHASECHK.TRANS64.TRYWAIT P0, [R9+URZ], R4 ;  /* 0x00000004090075a7 */ /* 0x000e62000800017f */
[----:B------:R-:W-:-:S05]  /*138c0*/  VIADD R0, R0, 0x1 ;  /* 0x0000000100007836 */ /* 0x000fca0000000000 */
[----:B------:R-:W-:-:S04]  /*138d0*/  ISETP.NE.AND P1, PT, R0, 0x8, PT ;  /* 0x000000080000780c */ /* 0x000fc80003f25270 */
[----:B0-----:R-:W-:Y:S02]  /*138e0*/  SEL R2, RZ, 0x1, P1 ;  /* 0x00000001ff027807 */ /* 0x001fe40000800000 */
[----:B------:R-:W-:Y:S02]  /*138f0*/  SEL R0, R0, RZ, P1 ;  /* 0x000000ff00007207 */ /* 0x000fe40000800000 */
[----:B------:R-:W-:-:S03]  /*13900*/  LOP3.LUT R7, R5, R2, RZ, 0x3c, !PT ;  /* 0x0000000205077212 */ /* 0x000fc600078e3cff */
[----:B------:R-:W-:Y:S01]  /*13910*/  IMAD R6, R0, 0x8, R3 ;  /* 0x0000000800067824 */ /* 0x000fe200078e0203 */
[----:B------:R-:W-:Y:S01]  /*13920*/  SHF.L.U32 R5, R7, 0x1f, RZ ;  /* 0x0000001f07057819 */ /* 0x000fe200000006ff */
[----:B-1----:R-:W-:Y:S06]  /*13930*/  @!P0 BRA `(.L_x_499) ;  /* 0x0000000400608947 */ /* 0x002fec0003800000 */
.L_x_514:
[----:B------:R-:W1:Y:S01]  /*13940*/  SYNCS.PHASECHK.TRANS64.TRYWAIT P0, [R6+URZ], R5 ;  /* 0x00000005060075a7 */ /* 0x000e62000800017f */
[----:B------:R-:W-:-:S05]  /*13950*/  VIADD R0, R0, 0x1 ;  /* 0x0000000100007836 */ /* 0x000fca0000000000 */
[----:B------:R-:W-:-:S04]  /*13960*/  ISETP.NE.AND P1, PT, R0, 0x8, PT ;  /* 0x000000080000780c */ /* 0x000fc80003f25270 */
[----:B------:R-:W-:Y:S02]  /*13970*/  SEL R2, RZ, 0x1, P1 ;  /* 0x00000001ff027807 */ /* 0x000fe40000800000 */
[----:B------:R-:W-:Y:S02]  /*13980*/  SEL R0, R0, RZ, P1 ;  /* 0x000000ff00007207 */ /* 0x000fe40000800000 */
[----:B------:R-:W-:-:S03]  /*13990*/  LOP3.LUT R7, R7, R2, RZ, 0x3c, !PT ;  /* 0x0000000207077212 */ /* 0x000fc600078e3cff */
[----:B0-----:R-:W-:Y:S01]  /*139a0*/  IMAD R9, R0, 0x8, R3 ;  /* 0x0000000800097824 */ /* 0x001fe200078e0203 */
[----:B------:R-:W-:Y:S01]  /*139b0*/  SHF.L.U32 R4, R7, 0x1f, RZ ;  /* 0x0000001f07047819 */ /* 0x000fe200000006ff */
[----:B-1----:R-:W-:Y:S06]  /*139c0*/  @!P0 BRA `(.L_x_500) ;  /* 0x0000000400508947 */ /* 0x002fec0003800000 */
.L_x_515:
        /* <DEDUP_REMOVED lines=9> */
.L_x_516:
        /* <DEDUP_REMOVED lines=9> */
.L_x_517:
        /* <DEDUP_REMOVED lines=9> */
.L_x_518:
[----:B------:R-:W1:Y:S01]  /*13b80*/  SYNCS.PHASECHK.TRANS64.TRYWAIT P0, [R6+URZ], R5 ;  /* 0x00000005060075a7 */ /* 0x000e62000800017f */
[----:B------:R-:W-:-:S05]  /*13b90*/  VIADD R0, R0, 0x1 ;  /* 0x0000000100007836 */ /* 0x000fca0000000000 */
[----:B------:R-:W-:-:S04]  /*13ba0*/  ISETP.NE.AND P1, PT, R0, 0x8, PT ;  /* 0x000000080000780c */ /* 0x000fc80003f25270 */
[----:B------:R-:W-:Y:S02]  /*13bb0*/  SEL R2, RZ, 0x1, P1 ;  /* 0x00000001ff027807 */ /* 0x000fe40000800000 */
[----:B------:R-:W-:Y:S02]  /*13bc0*/  SEL R0, R0, RZ, P1 ;  /* 0x000000ff00007207 */ /* 0x000fe40000800000 */
[----:B------:R-:W-:Y:S01]  /*13bd0*/  LOP3.LUT R2, R7, R2, RZ, 0x3c, !PT ;  /* 0x0000000207027212 */ /* 0x000fe200078e3cff */
[----:B-1----:R-:W-:Y:S06]  /*13be0*/  @!P0 BRA `(.L_x_504) ;  /* 0x0000000400188947 */ /* 0x002fec0003800000 */
.L_x_519:
[----:B------:R-:W-:Y:S01]  /*13bf0*/  IMAD R3, R0, 0x8, R3 ;  /* 0x0000000800037824 */ /* 0x000fe200078e0203 */
[----:B------:R-:W-:-:S07]  /*13c00*/  SHF.L.U32 R0, R2, 0x1f, RZ ;  /* 0x0000001f02007819 */ /* 0x000fce00000006ff */
.L_x_505:
[----:B--2---:R2:W3:Y:S02]  /*13c10*/  SYNCS.PHASECHK.TRANS64.TRYWAIT P0, [R3+URZ], R0 ;  /* 0x00000000030075a7 */ /* 0x0044e4000800017f */
[----:B---3--:R-:W-:Y:S05]  /*13c20*/  @!P0 NANOSLEEP.SYNCS 0x989680 ;  /* 0x009896800000895d */ /* 0x008fea0003900000 */
[----:B------:R-:W3:Y:S02]  /*13c30*/  @!P0 SYNCS.PHASECHK.TRANS64 P0, [R3+URZ], R0 ;  /* 0x00000000030085a7 */ /* 0x000ee4000800007f */
[----:B---3--:R-:W-:Y:S05]  /*13c40*/  @!P0 BRA `(.L_x_505) ;  /* 0xfffffffc00f08947 */ /* 0x008fea000383ffff */
.L_x_496:
[----:B------:R-:W-:Y:S05]  /*13c50*/  BSYNC B0 ;  /* 0x0000000000007941 */ /* 0x000fea0003800000 */
.L_x_495:
[----:B------:R-:W-:Y:S05]  /*13c60*/  EXIT ;  /* 0x000000000000794d */ /* 0x000fea0003800000 */
.L_x_18:
[----:B-1----:R1:W4:Y:S02]  /*13c70*/  SYNCS.PHASECHK.TRANS64.TRYWAIT P1, [R3+URZ], R0 ;  /* 0x00000000030075a7 */ /* 0x002324000802017f */
[----:B----4-:R-:W-:Y:S05]  /*13c80*/  @!P1 NANOSLEEP.SYNCS 0x989680 ;  /* 0x009896800000995d */ /* 0x010fea0003900000 */
[----:B------:R-:W4:Y:S02]  /*13c90*/  @!P1 SYNCS.PHASECHK.TRANS64 P1, [R3+URZ], R0 ;  /* 0x00000000030095a7 */ /* 0x000f24000802007f */
[----:B----4-:R-:W-:Y:S05]  /*13ca0*/  @!P1 BRA `(.L_x_18) ;  /* 0xfffffffc00f09947 */ /* 0x010fea000383ffff */
[----:B------:R-:W-:Y:S05]  /*13cb0*/  BRA `(.L_x_17) ;  /* 0xfffffed400b47947 */ /* 0x000fea000383ffff */
.L_x_23:
[----:B--2---:R-:W-:-:S04]  /*13cc0*/  IMAD.U32 R6, RZ, RZ, UR8 ;  /* 0x00000008ff067e24 */ /* 0x004fc8000f8e00ff */
[----:B------:R2:W3:Y:S03]  /*13cd0*/  SYNCS.PHASECHK.TRANS64.TRYWAIT P1, [R6+URZ], R0 ;  /* 0x00000000060075a7 */ /* 0x0004e6000802017f */
[----:B---3--:R-:W-:Y:S05]  /*13ce0*/  @!P1 NANOSLEEP.SYNCS 0x989680 ;  /* 0x009896800000995d */ /* 0x008fea0003900000 */
[----:B------:R-:W3:Y:S02]  /*13cf0*/  @!P1 SYNCS.PHASECHK.TRANS64 P1, [R6+URZ], R0 ;  /* 0x00000000060095a7 */ /* 0x000ee4000802007f */
[----:B---3--:R-:W-:Y:S05]  /*13d00*/  @!P1 BRA `(.L_x_23) ;  /* 0xfffffffc00ec9947 */ /* 0x008fea000383ffff */
[----:B------:R-:W-:Y:S05]  /*13d10*/  BRA `(.L_x_22) ;  /* 0xfffffee800707947 */ /* 0x000fea000383ffff */
.L_x_482:
[----:B------:R-:W-:Y:S01]  /*13d20*/  BSSY B1, `(.L_x_506) ;  /* 0x0000006000017945 */ /* 0x000fe20003800000 */
[----:B------:R-:W-:-:S07]  /*13d30*/  IMAD.MOV.U32 R15, RZ, RZ, -0x1 ;  /* 0xffffffffff0f7424 */ /* 0x000fce00078e00ff */
[----:B------:R-:W-:Y:S05]  /*13d40*/  WARPSYNC.COLLECTIVE R15, `(.L_x_507) ;  /* 0x000000000f0c7348 */ /* 0x000fea0003c00000 */
[----:B------:R-:W-:Y:S02]  /*13d50*/  ELECT P6, UR62, PT ;  /* 0x00000000003e782f */ /* 0x000fe400038c0000 */
[----:B------:R-:W-:Y:S01]  /*13d60*/  MOV R14, UR62 ;  /* 0x0000003e000e7c02 */ /* 0x000fe20008000f00 */
[----:B------:R-:W-:Y:S10]  /*13d70*/  ENDCOLLECTIVE ;  /* 0x000000000000791b */ /* 0x000ff40003800000 */
.L_x_507:
[----:B------:R-:W-:Y:S05]  /*13d80*/  BSYNC B1 ;  /* 0x0000000000017941 */ /* 0x000fea0003800000 */
.L_x_506:
[----:B------:R-:W-:Y:S05]  /*13d90*/  BRA `(.L_x_508) ;  /* 0xffffffec00947947 */ /* 0x000fea000383ffff */
.L_x_485:
[----:B0-----:R0:W1:Y:S02]  /*13da0*/  SYNCS.PHASECHK.TRANS64.TRYWAIT P1, [R12+URZ+0x40], R5 ;  /* 0x000040050c0075a7 */ /* 0x001064000802017f */
[----:B-1----:R-:W-:Y:S05]  /*13db0*/  @!P1 NANOSLEEP.SYNCS 0x989680 ;  /* 0x009896800000995d */ /* 0x002fea0003900000 */
[----:B------:R-:W1:Y:S02]  /*13dc0*/  @!P1 SYNCS.PHASECHK.TRANS64 P1, [R12+URZ+0x40], R5 ;  /* 0x000040050c0095a7 */ /* 0x000e64000802007f */
[----:B-1----:R-:W-:Y:S05]  /*13dd0*/  @!P1 BRA `(.L_x_485) ;  /* 0xfffffffc00f09947 */ /* 0x002fea000383ffff */
[----:B------:R-:W-:Y:S05]  /*13de0*/  BRA `(.L_x_509) ;  /* 0xffffffec00c87947 */ /* 0x000fea000383ffff */
.L_x_494:
[----:B------:R-:W-:Y:S01]  /*13df0*/  BSSY B0, `(.L_x_510) ;  /* 0x0000006000007945 */ /* 0x000fe20003800000 */
[----:B------:R-:W-:-:S07]  /*13e00*/  IMAD.MOV.U32 R15, RZ, RZ, -0x1 ;  /* 0xffffffffff0f7424 */ /* 0x000fce00078e00ff */
[----:B------:R-:W-:Y:S05]  /*13e10*/  WARPSYNC.COLLECTIVE R15, `(.L_x_511) ;  /* 0x000000000f0c7348 */ /* 0x000fea0003c00000 */
[----:B------:R-:W-:Y:S02]  /*13e20*/  ELECT P6, UR62, PT ;  /* 0x00000000003e782f */ /* 0x000fe400038c0000 */
[----:B------:R-:W-:Y:S01]  /*13e30*/  MOV R14, UR62 ;  /* 0x0000003e000e7c02 */ /* 0x000fe20008000f00 */
[----:B------:R-:W-:Y:S10]  /*13e40*/  ENDCOLLECTIVE ;  /* 0x000000000000791b */ /* 0x000ff40003800000 */
.L_x_511:
[----:B------:R-:W-:Y:S05]  /*13e50*/  BSYNC B0 ;  /* 0x0000000000007941 */ /* 0x000fea0003800000 */
.L_x_510:
[----:B------:R-:W-:Y:S05]  /*13e60*/  BRA `(.L_x_512) ;  /* 0xfffffff800387947 */ /* 0x000fea000383ffff */
.L_x_498:
[----:B0-----:R0:W1:Y:S02]  /*13e70*/  SYNCS.PHASECHK.TRANS64.TRYWAIT P0, [R7+URZ], R2 ;  /* 0x00000002070075a7 */ /* 0x001064000800017f */
[----:B-1----:R-:W-:Y:S05]  /*13e80*/  @!P0 NANOSLEEP.SYNCS 0x989680 ;  /* 0x009896800000895d */ /* 0x002fea0003900000 */
[----:B------:R-:W1:Y:S02]  /*13e90*/  @!P0 SYNCS.PHASECHK.TRANS64 P0, [R7+URZ], R2 ;  /* 0x00000002070085a7 */ /* 0x000e64000800007f */
[----:B-1----:R-:W-:Y:S05]  /*13ea0*/  @!P0 BRA `(.L_x_498) ;  /* 0xfffffffc00f08947 */ /* 0x002fea000383ffff */
[----:B------:R-:W-:Y:S05]  /*13eb0*/  BRA `(.L_x_513) ;  /* 0xfffffff8007c7947 */ /* 0x000fea000383ffff */
.L_x_499:
[----:B0-----:R0:W1:Y:S02]  /*13ec0*/  SYNCS.PHASECHK.TRANS64.TRYWAIT P0, [R9+URZ], R4 ;  /* 0x00000004090075a7 */ /* 0x001064000800017f */
[----:B-1----:R-:W-:Y:S05]  /*13ed0*/  @!P0 NANOSLEEP.SYNCS 0x989680 ;  /* 0x009896800000895d */ /* 0x002fea0003900000 */
[----:B------:R-:W1:Y:S02]  /*13ee0*/  @!P0 SYNCS.PHASECHK.TRANS64 P0, [R9+URZ], R4 ;  /* 0x00000004090085a7 */ /* 0x000e64000800007f */
[----:B-1----:R-:W-:Y:S05]  /*13ef0*/  @!P0 BRA `(.L_x_499) ;  /* 0xfffffffc00f08947 */ /* 0x002fea000383ffff */
[----:B------:R-:W-:Y:S05]  /*13f00*/  BRA `(.L_x_514) ;  /* 0xfffffff8008c7947 */ /* 0x000fea000383ffff */
.L_x_500:
[----:B0-----:R0:W1:Y:S02]  /*13f10*/  SYNCS.PHASECHK.TRANS64.TRYWAIT P0, [R6+URZ], R5 ;  /* 0x00000005060075a7 */ /* 0x001064000800017f */
[----:B-1----:R-:W-:Y:S05]  /*13f20*/  @!P0 NANOSLEEP.SYNCS 0x989680 ;  /* 0x009896800000895d */ /* 0x002fea0003900000 */
[----:B------:R-:W1:Y:S02]  /*13f30*/  @!P0 SYNCS.PHASECHK.TRANS64 P0, [R6+URZ], R5 ;  /* 0x00000005060085a7 */ /* 0x000e64000800007f */
[----:B-1----:R-:W-:Y:S05]  /*13f40*/  @!P0 BRA `(.L_x_500) ;  /* 0xfffffffc00f08947 */ /* 0x002fea000383ffff */
[----:B------:R-:W-:Y:S05]  /*13f50*/  BRA `(.L_x_515) ;  /* 0xfffffff8009c7947 */ /* 0x000fea000383ffff */
.L_x_501:
[----:B0-----:R0:W1:Y:S02]  /*13f60*/  SYNCS.PHASECHK.TRANS64.TRYWAIT P0, [R9+URZ], R4 ;  /* 0x00000004090075a7 */ /* 0x001064000800017f */
[----:B-1----:R-:W-:Y:S05]  /*13f70*/  @!P0 NANOSLEEP.SYNCS 0x989680 ;  /* 0x009896800000895d */ /* 0x002fea0003900000 */
[----:B------:R-:W1:Y:S02]  /*13f80*/  @!P0 SYNCS.PHASECHK.TRANS64 P0, [R9+URZ], R4 ;  /* 0x00000004090085a7 */ /* 0x000e64000800007f */
[----:B-1----:R-:W-:Y:S05]  /*13f90*/  @!P0 BRA `(.L_x_501) ;  /* 0xfffffffc00f08947 */ /* 0x002fea000383ffff */
[----:B------:R-:W-:Y:S05]  /*13fa0*/  BRA `(.L_x_516) ;  /* 0xfffffff800ac7947 */ /* 0x000fea000383ffff */
.L_x_502:
[----:B0-----:R0:W1:Y:S02]  /*13fb0*/  SYNCS.PHASECHK.TRANS64.TRYWAIT P0, [R6+URZ], R5 ;  /* 0x00000005060075a7 */ /* 0x001064000800017f */
[----:B-1----:R-:W-:Y:S05]  /*13fc0*/  @!P0 NANOSLEEP.SYNCS 0x989680 ;  /* 0x009896800000895d */ /* 0x002fea0003900000 */
[----:B------:R-:W1:Y:S02]  /*13fd0*/  @!P0 SYNCS.PHASECHK.TRANS64 P0, [R6+URZ], R5 ;  /* 0x00000005060085a7 */ /* 0x000e64000800007f */
[----:B-1----:R-:W-:Y:S05]  /*13fe0*/  @!P0 BRA `(.L_x_502) ;  /* 0xfffffffc00f08947 */ /* 0x002fea000383ffff */
[----:B------:R-:W-:Y:S05]  /*13ff0*/  BRA `(.L_x_517) ;  /* 0xfffffff800bc7947 */ /* 0x000fea000383ffff */
.L_x_503:
[----:B0-----:R0:W1:Y:S02]  /*14000*/  SYNCS.PHASECHK.TRANS64.TRYWAIT P0, [R9+URZ], R4 ;  /* 0x00000004090075a7 */ /* 0x001064000800017f */
[----:B-1----:R-:W-:Y:S05]  /*14010*/  @!P0 NANOSLEEP.SYNCS 0x989680 ;  /* 0x009896800000895d */ /* 0x002fea0003900000 */
[----:B------:R-:W1:Y:S02]  /*14020*/  @!P0 SYNCS.PHASECHK.TRANS64 P0, [R9+URZ], R4 ;  /* 0x00000004090085a7 */ /* 0x000e64000800007f */
[----:B-1----:R-:W-:Y:S05]  /*14030*/  @!P0 BRA `(.L_x_503) ;  /* 0xfffffffc00f08947 */ /* 0x002fea000383ffff */
[----:B------:R-:W-:Y:S05]  /*14040*/  BRA `(.L_x_518) ;  /* 0xfffffff800cc7947 */ /* 0x000fea000383ffff */
.L_x_504:
[----:B-1----:R1:W2:Y:S02]  /*14050*/  SYNCS.PHASECHK.TRANS64.TRYWAIT P0, [R6+URZ], R5 ;  /* 0x00000005060075a7 */ /* 0x0022a4000800017f */
[----:B--2---:R-:W-:Y:S05]  /*14060*/  @!P0 NANOSLEEP.SYNCS 0x989680 ;  /* 0x009896800000895d */ /* 0x004fea0003900000 */
[----:B------:R-:W2:Y:S02]  /*14070*/  @!P0 SYNCS.PHASECHK.TRANS64 P0, [R6+URZ], R5 ;  /* 0x00000005060085a7 */ /* 0x000ea4000800007f */
[----:B--2---:R-:W-:Y:S05]  /*14080*/  @!P0 BRA `(.L_x_504) ;  /* 0xfffffffc00f08947 */ /* 0x004fea000383ffff */
[----:B------:R-:W-:Y:S05]  /*14090*/  BRA `(.L_x_519) ;  /* 0xfffffff800d47947 */ /* 0x000fea000383ffff */
.L_x_520:
[----:B------:R-:W-:-:S00]  /*140a0*/  BRA `(.L_x_520) ;  /* 0xfffffffc00fc7947 */ /* 0x000fc0000383ffff */
[----:B------:R-:W-:-:S00]  /*140b0*/  NOP ;  /* 0x0000000000007918 */ /* 0x000fc00000000000 */
        /* <DEDUP_REMOVED lines=12> */
.L_x_521:


//--------------------- .nv.global.init           --------------------------
	.section	.nv.global.init,"aw",@progbits
.nv.global.init:
	.type		$str$22,@object
	.size		$str$22,($str$23 - $str$22)
$str$22:
        /*0000*/ 	.byte	0x6b, 0x5f, 0x74, 0x69, 0x6c, 0x65, 0x5f, 0x63, 0x6f, 0x75, 0x6e, 0x74, 0x20, 0x3e, 0x3d, 0x20
        /*0010*/ 	.byte	0x31, 0x00
	.type		$str$23,@object
	.size		$str$23,(__unnamed_1 - $str$23)
$str$23:
        /*0012*/ 	.byte	0x2f, 0x74, 0x6d, 0x70, 0x2f, 0x63, 0x75, 0x74, 0x6c, 0x61, 0x73, 0x73, 0x5f, 0x73, 0x77, 0x65
        /*0022*/ 	.byte	0x65, 0x70, 0x5f, 0x73, 0x72, 0x63, 0x2f, 0x69, 0x6e, 0x63, 0x6c, 0x75, 0x64, 0x65, 0x2f, 0x63
        /*0032*/ 	.byte	0x75, 0x74, 0x6c, 0x61, 0x73, 0x73, 0x2f, 0x67, 0x65, 0x6d, 0x6d, 0x2f, 0x63, 0x6f, 0x6c, 0x6c
        /*0042*/ 	.byte	0x65, 0x63, 0x74, 0x69, 0x76, 0x65, 0x2f, 0x73, 0x6d, 0x39, 0x30, 0x5f, 0x6d, 0x6d, 0x61, 0x5f
        /*0052*/ 	.byte	0x74, 0x6d, 0x61, 0x5f, 0x67, 0x6d, 0x6d, 0x61, 0x5f, 0x73, 0x73, 0x5f, 0x77, 0x61, 0x72, 0x70
        /*0062*/ 	.byte	0x73, 0x70, 0x65, 0x63, 0x69, 0x61, 0x6c, 0x69, 0x7a, 0x65, 0x64, 0x2e, 0x68, 0x70, 0x70, 0x00
	.type		__unnamed_1,@object
	.size		__unnamed_1,(.L_0 - __unnamed_1)
__unnamed_1:
        /* <DEDUP_REMOVED lines=181> */
        /*0bc2*/ 	.byte	0x74, 0x69, 0x74, 0x79, 0x5d, 0x00
.L_0:


//--------------------- .nv.shared._ZN7cutlass13device_kernelINS_4gemm6kernel13GemmUniversalIN4cute5tupleIJiiiiEEENS1_10collective13CollectiveMmaINS1_34MainloopSm90TmaGmmaWarpSpecializedILi8ENS5_IJNS4_1CILi1EEESB_SB_EEENS1_35KernelTmaWarpSpecializedCooperativeEEENS5_IJNSA_ILi192EEENSA_ILi224EEENSA_ILi32EEEEEENS_10bfloat16_tENS5_IJlSB_lEEESJ_SK_NS4_8TiledMMAINS4_8MMA_AtomIJNS4_4SM904GMMA27MMA_64x32x16_F32BF16BF16_SSILNSO_5MajorE0ELSQ_0ELNSO_7ScaleInE1ELSR_1EEEEEENS4_6LayoutINS5_IJNSA_ILi2EEESB_SB_EEENS5_IJSB_NSA_ILi0EEESX_EEEEENS5_IJNS4_10UnderscoreES10_S10_EEEEENS4_13SM90_TMA_LOADENS4_14ComposedLayoutINS4_7SwizzleILi2ELi4ELi3EEENS4_18smem_ptr_flag_bitsILi16EEENSU_INS5_IJNSA_ILi8EEESH_EEENS5_IJSH_SB_EEEEEEEvNS4_8identityES13_S1D_vS1E_EENS_8epilogue10collective6detail29Sm90TmaWarpSpecializedAdapterINS1H_15DefaultEpilogueISJ_SK_SK_NS1G_6thread17LinearCombinationISJ_Li1EffLNS1L_9ScaleType4KindE0ELNS_15FloatRoundStyleE2ESJ_EENS1_15EpilogueDefaultEEEEEvvEEEEvNT_6ParamsE --------------------------
	.section	.nv.shared._ZN7cutlass13device_kernelINS_4gemm6kernel13GemmUniversalIN4cute5tupleIJiiiiEEENS1_10collective13CollectiveMmaINS1_34MainloopSm90TmaGmmaWarpSpecializedILi8ENS5_IJNS4_1CILi1EEESB_SB_EEENS1_35KernelTmaWarpSpecializedCooperativeEEENS5_IJNSA_ILi192EEENSA_ILi224EEENSA_ILi32EEEEEENS_10bfloat16_tENS5_IJlSB_lEEESJ_SK_NS4_8TiledMMAINS4_8MMA_AtomIJNS4_4SM904GMMA27MMA_64x32x16_F32BF16BF16_SSILNSO_5MajorE0ELSQ_0ELNSO_7ScaleInE1ELSR_1EEEEEENS4_6LayoutINS5_IJNSA_ILi2EEESB_SB_EEENS5_IJSB_NSA_ILi0EEESX_EEEEENS5_IJNS4_10UnderscoreES10_S10_EEEEENS4_13SM90_TMA_LOADENS4_14ComposedLayoutINS4_7SwizzleILi2ELi4ELi3EEENS4_18smem_ptr_flag_bitsILi16EEENSU_INS5_IJNSA_ILi8EEESH_EEENS5_IJSH_SB_EEEEEEEvNS4_8identityES13_S1D_vS1E_EENS_8epilogue10collective6detail29Sm90TmaWarpSpecializedAdapterINS1H_15DefaultEpilogueISJ_SK_SK_NS1G_6thread17LinearCombinationISJ_Li1EffLNS1L_9ScaleType4KindE0ELNS_15FloatRoundStyleE2ESJ_EENS1_15EpilogueDefaultEEEEEvvEEEEvNT_6ParamsE,"aw",@nobits
	.sectionflags	@""
	.align	16
	.zero		1024


//--------------------- .nv.shared.reserved.0     --------------------------
	.section	.nv.shared.reserved.0,"aw",@nobits
	.weak		__nv_reservedSMEM_offset_0_alias
	.size		__nv_reservedSMEM_offset_0_alias, 0, 0
	.other		__nv_reservedSMEM_offset_0_alias,@"STO_CUDA_RESERVED_SHARED STV_DEFAULT"
__nv_reservedSMEM_offset_0_alias:
	.zero		0


//--------------------- .nv.global                --------------------------
	.section	.nv.global,"aw",@nobits
.nv.global:
	.type		_ZN40_INTERNAL_58c4ed7e_4_k_cu_d55de86e_161384cute1_E,@object
	.size		_ZN40_INTERNAL_58c4ed7e_4_k_cu_d55de86e_161384cute1_E,(_ZN40_INTERNAL_58c4ed7e_4_k_cu_d55de86e_161384cuda3std3__45__cpo6cbeginE - _ZN40_INTERNAL_58c4ed7e_4_k_cu_d55de86e_161384cute1_E)
_ZN40_INTERNAL_58c4ed7e_4_k_cu_d55de86e_161384cute1_E:
	.zero		1
	.type		_ZN40_INTERNAL_58c4ed7e_4_k_cu_d55de86e_161384cuda3std3__45__cpo6cbeginE,@object
	.size		_ZN40_INTERNAL_58c4ed7e_4_k_cu_d55de86e_161384cuda3std3__45__cpo6cbeginE,(_ZN40_INTERNAL_58c4ed7e_4_k_cu_d55de86e_161384cuda3std3__48in_placeE - _ZN40_INTERNAL_58c4ed7e_4_k_cu_d55de86e_161384cuda3std3__45__cpo6cbeginE)
_ZN40_INTERNAL_58c4ed7e_4_k_cu_d55de86e_161384cuda3std3__45__cpo6cbeginE:
	.zero		1
	.type		_ZN40_INTERNAL_58c4ed7e_4_k_cu_d55de86e_161384cuda3std3__48in_placeE,@object
	.size		_ZN40_INTERNAL_58c4ed7e_4_k_cu_d55de86e_161384cuda3std3__48in_placeE,(_ZN40_INTERNAL_58c4ed7e_4_k_cu_d55de86e_161384cuda3std6ranges3__45__cpo9iter_moveE - _ZN40_INTERNAL_58c4ed7e_4_k_cu_d55de86e_161384cuda3std3__48in_placeE)
_ZN40_INTERNAL_58c4ed7e_4_k_cu_d55de86e_161384cuda3std3__48in_placeE:
	.zero		1
	.type		_ZN40_INTERNAL_58c4ed7e_4_k_cu_d55de86e_161384cuda3std6ranges3__45__cpo9iter_moveE,@object
	.size		_ZN40_INTERNAL_58c4ed7e_4_k_cu_d55de86e_161384cuda3std6ranges3__45__cpo9iter_moveE,(_ZN40_INTERNAL_58c4ed7e_4_k_cu_d55de86e_161384cuda3std3__45__cpo5beginE - _ZN40_INTERNAL_58c4ed7e_4_k_cu_d55de86e_161384cuda3std6ranges3__45__cpo9iter_moveE)
_ZN40_INTERNAL_58c4ed7e_4_k_cu_d55de86e_161384cuda3std6ranges3__45__cpo9iter_moveE:
	.zero		1
	.type		_ZN40_INTERNAL_58c4ed7e_4_k_cu_d55de86e_161384cuda3std3__45__cpo5beginE,@object
	.size		_ZN40_INTERNAL_58c4ed7e_4_k_cu_d55de86e_161384cuda3std3__45__cpo5beginE,(_ZN40_INTERNAL_58c4ed7e_4_k_cu_d55de86e_161384cuda3std3__442_GLOBAL__N__58c4ed7e_4_k_cu_d55de86e_161386ignoreE - _ZN40_INTERNAL_58c4ed7e_4_k_cu_d55de86e_161384cuda3std3__45__cpo5beginE)
_ZN40_INTERNAL_58c4ed7e_4_k_cu_d55de86e_161384cuda3std3__45__cpo5beginE:
	.zero		1
	.type		_ZN40_INTERNAL_58c4ed7e_4_k_cu_d55de86e_161384cuda3std3__442_GLOBAL__N__58c4ed7e_4_k_cu_d55de86e_161386ignoreE,@object
	.size		_ZN40_INTERNAL_58c4ed7e_4_k_cu_d55de86e_161384cuda3std3__442_GLOBAL__N__58c4ed7e_4_k_cu_d55de86e_161386ignoreE,(_ZN40_INTERNAL_58c4ed7e_4_k_cu_d55de86e_161384cute7productE - _ZN40_INTERNAL_58c4ed7e_4_k_cu_d55de86e_161384cuda3std3__442_GLOBAL__N__58c4ed7e_4_k_cu_d55de86e_161386ignoreE)
_ZN40_INTERNAL_58c4ed7e_4_k_cu_d55de86e_161384cuda3std3__442_GLOBAL__N__58c4ed7e_4_k_cu_d55de86e_161386ignoreE:
	.zero		1
	.type		_ZN40_INTERNAL_58c4ed7e_4_k_cu_d55de86e_161384cute7productE,@object
	.size		_ZN40_INTERNAL_58c4ed7e_4_k_cu_d55de86e_161384cute7productE,(_ZN40_INTERNAL_58c4ed7e_4_k_cu_d55de86e_161384cuda3std3__45__cpo3endE - _ZN40_INTERNAL_58c4ed7e_4_k_cu_d55de86e_161384cute7productE)
_ZN40_INTERNAL_58c4ed7e_4_k_cu_d55de86e_161384cute7productE:
	.zero		1
	.type		_ZN40_INTERNAL_58c4ed7e_4_k_cu_d55de86e_161384cuda3std3__45__cpo3endE,@object
	.size		_ZN40_INTERNAL_58c4ed7e_4_k_cu_d55de86e_161384cuda3std3__45__cpo3endE,(_ZN40_INTERNAL_58c4ed7e_4_k_cu_d55de86e_161384cuda3std3__419piecewise_constructE - _ZN40_INTERNAL_58c4ed7e_4_k_cu_d55de86e_161384cuda3std3__45__cpo3endE)
_ZN40_INTERNAL_58c4ed7e_4_k_cu_d55de86e_161384cuda3std3__45__cpo3endE:
	.zero		1
	.type		_ZN40_INTERNAL_58c4ed7e_4_k_cu_d55de86e_161384cuda3std3__419piecewise_constructE,@object
	.size		_ZN40_INTERNAL_58c4ed7e_4_k_cu_d55de86e_161384cuda3std3__419piecewise_constructE,(_ZN40_INTERNAL_58c4ed7e_4_k_cu_d55de86e_161384cuda3std3__45__cpo4cendE - _ZN40_INTERNAL_58c4ed7e_4_k_cu_d55de86e_161384cuda3std3__419piecewise_constructE)
_ZN40_INTERNAL_58c4ed7e_4_k_cu_d55de86e_161384cuda3std3__419piecewise_constructE:
	.zero		1
	.type		_ZN40_INTERNAL_58c4ed7e_4_k_cu_d55de86e_161384cuda3std3__45__cpo4cendE,@object
	.size		_ZN40_INTERNAL_58c4ed7e_4_k_cu_d55de86e_161384cuda3std3__45__cpo4cendE,(_ZN40_INTERNAL_58c4ed7e_4_k_cu_d55de86e_161384cuda3std6ranges3__45__cpo4swapE - _ZN40_INTERNAL_58c4ed7e_4_k_cu_d55de86e_161384cuda3std3__45__cpo4cendE)
_ZN40_INTERNAL_58c4ed7e_4_k_cu_d55de86e_161384cuda3std3__45__cpo4cendE:
	.zero		1
	.type		_ZN40_INTERNAL_58c4ed7e_4_k_cu_d55de86e_161384cuda3std6ranges3__45__cpo4swapE,@object
	.size		_ZN40_INTERNAL_58c4ed7e_4_k_cu_d55de86e_161384cuda3std6ranges3__45__cpo4swapE,(.L_8 - _ZN40_INTERNAL_58c4ed7e_4_k_cu_d55de86e_161384cuda3std6ranges3__45__cpo4swapE)
_ZN40_INTERNAL_58c4ed7e_4_k_cu_d55de86e_161384cuda3std6ranges3__45__cpo4swapE:
	.zero		1
.L_8:


//--------------------- .nv.constant0._ZN7cutlass13device_kernelINS_4gemm6kernel13GemmUniversalIN4cute5tupleIJiiiiEEENS1_10collective13CollectiveMmaINS1_34MainloopSm90TmaGmmaWarpSpecializedILi8ENS5_IJNS4_1CILi1EEESB_SB_EEENS1_35KernelTmaWarpSpecializedCooperativeEEENS5_IJNSA_ILi192EEENSA_ILi224EEENSA_ILi32EEEEEENS_10bfloat16_tENS5_IJlSB_lEEESJ_SK_NS4_8TiledMMAINS4_8MMA_AtomIJNS4_4SM904GMMA27MMA_64x32x16_F32BF16BF16_SSILNSO_5MajorE0ELSQ_0ELNSO_7ScaleInE1ELSR_1EEEEEENS4_6LayoutINS5_IJNSA_ILi2EEESB_SB_EEENS5_IJSB_NSA_ILi0EEESX_EEEEENS5_IJNS4_10UnderscoreES10_S10_EEEEENS4_13SM90_TMA_LOADENS4_14ComposedLayoutINS4_7SwizzleILi2ELi4ELi3EEENS4_18smem_ptr_flag_bitsILi16EEENSU_INS5_IJNSA_ILi8EEESH_EEENS5_IJSH_SB_EEEEEEEvNS4_8identityES13_S1D_vS1E_EENS_8epilogue10collective6detail29Sm90TmaWarpSpecializedAdapterINS1H_15DefaultEpilogueISJ_SK_SK_NS1G_6thread17LinearCombinationISJ_Li1EffLNS1L_9ScaleType4KindE0ELNS_15FloatRoundStyleE2ESJ_EENS1_15EpilogueDefaultEEEEEvvEEEEvNT_6ParamsE --------------------------
	.section	.nv.constant0._ZN7cutlass13device_kernelINS_4gemm6kernel13GemmUniversalIN4cute5tupleIJiiiiEEENS1_10collective13CollectiveMmaINS1_34MainloopSm90TmaGmmaWarpSpecializedILi8ENS5_IJNS4_1CILi1EEESB_SB_EEENS1_35KernelTmaWarpSpecializedCooperativeEEENS5_IJNSA_ILi192EEENSA_ILi224EEENSA_ILi32EEEEEENS_10bfloat16_tENS5_IJlSB_lEEESJ_SK_NS4_8TiledMMAINS4_8MMA_AtomIJNS4_4SM904GMMA27MMA_64x32x16_F32BF16BF16_SSILNSO_5MajorE0ELSQ_0ELNSO_7ScaleInE1ELSR_1EEEEEENS4_6LayoutINS5_IJNSA_ILi2EEESB_SB_EEENS5_IJSB_NSA_ILi0EEESX_EEEEENS5_IJNS4_10UnderscoreES10_S10_EEEEENS4_13SM90_TMA_LOADENS4_14ComposedLayoutINS4_7SwizzleILi2ELi4ELi3EEENS4_18smem_ptr_flag_bitsILi16EEENSU_INS5_IJNSA_ILi8EEESH_EEENS5_IJSH_SB_EEEEEEEvNS4_8identityES13_S1D_vS1E_EENS_8epilogue10collective6detail29Sm90TmaWarpSpecializedAdapterINS1H_15DefaultEpilogueISJ_SK_SK_NS1G_6thread17LinearCombinationISJ_Li1EffLNS1L_9ScaleType4KindE0ELNS_15FloatRoundStyleE2ESJ_EENS1_15EpilogueDefaultEEEEEvvEEEEvNT_6ParamsE,"a",@progbits
	.sectionflags	@""
	.align	4
.nv.constant0._ZN7cutlass13device_kernelINS_4gemm6kernel13GemmUniversalIN4cute5tupleIJiiiiEEENS1_10collective13CollectiveMmaINS1_34MainloopSm90TmaGmmaWarpSpecializedILi8ENS5_IJNS4_1CILi1EEESB_SB_EEENS1_35KernelTmaWarpSpecializedCooperativeEEENS5_IJNSA_ILi192EEENSA_ILi224EEENSA_ILi32EEEEEENS_10bfloat16_tENS5_IJlSB_lEEESJ_SK_NS4_8TiledMMAINS4_8MMA_AtomIJNS4_4SM904GMMA27MMA_64x32x16_F32BF16BF16_SSILNSO_5MajorE0ELSQ_0ELNSO_7ScaleInE1ELSR_1EEEEEENS4_6LayoutINS5_IJNSA_ILi2EEESB_SB_EEENS5_IJSB_NSA_ILi0EEESX_EEEEENS5_IJNS4_10UnderscoreES10_S10_EEEEENS4_13SM90_TMA_LOADENS4_14ComposedLayoutINS4_7SwizzleILi2ELi4ELi3EEENS4_18smem_ptr_flag_bitsILi16EEENSU_INS5_IJNSA_ILi8EEESH_EEENS5_IJSH_SB_EEEEEEEvNS4_8identityES13_S1D_vS1E_EENS_8epilogue10collective6detail29Sm90TmaWarpSpecializedAdapterINS1H_15DefaultEpilogueISJ_SK_SK_NS1G_6thread17LinearCombinationISJ_Li1EffLNS1L_9ScaleType4KindE0ELNS_15FloatRoundStyleE2ESJ_EENS1_15EpilogueDefaultEEEEEvvEEEEvNT_6ParamsE:
	.zero		1664


//--------------------- SYMBOLS --------------------------

	.type		.nv.reservedSmem.offset0,@object
	.size		.nv.reservedSmem.offset0,0x4
	.type		__assertfail,@function
